	.headerflags	@"EF_CUDA_TEXMODE_UNIFIED EF_CUDA_64BIT_ADDRESS EF_CUDA_ACCELERATORS EF_CUDA_SM90 EF_CUDA_VIRTUAL_SM(EF_CUDA_SM90)"
	.elftype	@"ET_EXEC"


//--------------------- .nv.info                  --------------------------
	.section	.nv.info,"",@"SHT_CUDA_INFO"
	.align	4


	//----- nvinfo : EIATTR_REGCOUNT
	.align		4
        /*0000*/ 	.byte	0x04, 0x2f
        /*0002*/ 	.short	(.L_3 - .L_2)
	.align		4
.L_2:
        /*0004*/ 	.word	index@(triton_poi_fused_cat_34)
        /*0008*/ 	.word	0x00000050


	//----- nvinfo : EIATTR_MIN_STACK_SIZE
	.align		4
.L_3:
        /*000c*/ 	.byte	0x04, 0x12
        /*000e*/ 	.short	(.L_5 - .L_4)
	.align		4
.L_4:
        /*0010*/ 	.word	index@(triton_poi_fused_cat_34)
        /*0014*/ 	.word	0x00000000


	//----- nvinfo : EIATTR_FRAME_SIZE
	.align		4
.L_5:
        /*0018*/ 	.byte	0x04, 0x11
        /*001a*/ 	.short	(.L_7 - .L_6)
	.align		4
.L_6:
        /*001c*/ 	.word	index@(triton_poi_fused_cat_34)
        /*0020*/ 	.word	0x00000000


	//----- nvinfo : EIATTR_MIN_STACK_SIZE
	.align		4
.L_7:
        /*0024*/ 	.byte	0x04, 0x12
        /*0026*/ 	.short	(.L_9 - .L_8)
	.align		4
.L_8:
        /*0028*/ 	.word	index@(triton_poi_fused_cat_34)
        /*002c*/ 	.word	0x00000000
.L_9:


//--------------------- .nv.info.triton_poi_fused_cat_34 --------------------------
	.section	.nv.info.triton_poi_fused_cat_34,"",@"SHT_CUDA_INFO"
	.sectionflags	@""
	.align	4


	//----- nvinfo : EIATTR_CUDA_API_VERSION
	.align		4
        /*0000*/ 	.byte	0x04, 0x37
        /*0002*/ 	.short	(.L_11 - .L_10)
.L_10:
        /*0004*/ 	.word	0x0000007c


	//----- nvinfo : EIATTR_KPARAM_INFO
	.align		4
.L_11:
        /*0008*/ 	.byte	0x04, 0x17
        /*000a*/ 	.short	(.L_13 - .L_12)
.L_12:
        /*000c*/ 	.word	0x00000000
        /*0010*/ 	.short	0x0015
        /*0012*/ 	.short	0x00a8
        /*0014*/ 	.byte	0x00, 0xf0, 0x11, 0x00


	//----- nvinfo : EIATTR_KPARAM_INFO
	.align		4
.L_13:
        /*0018*/ 	.byte	0x04, 0x17
        /*001a*/ 	.short	(.L_15 - .L_14)
.L_14:
        /*001c*/ 	.word	0x00000000
        /*0020*/ 	.short	0x0014
        /*0022*/ 	.short	0x00a0
        /*0024*/ 	.byte	0x00, 0xf4, 0x21, 0x00


	//----- nvinfo : EIATTR_KPARAM_INFO
	.align		4
.L_15:
        /*0028*/ 	.byte	0x04, 0x17
        /*002a*/ 	.short	(.L_17 - .L_16)
.L_16:
        /*002c*/ 	.word	0x00000000
        /*0030*/ 	.short	0x0013
        /*0032*/ 	.short	0x0098
        /*0034*/ 	.byte	0x00, 0xf4, 0x21, 0x00


	//----- nvinfo : EIATTR_KPARAM_INFO
	.align		4
.L_17:
        /*0038*/ 	.byte	0x04, 0x17
        /*003a*/ 	.short	(.L_19 - .L_18)
.L_18:
        /*003c*/ 	.word	0x00000000
        /*0040*/ 	.short	0x0012
        /*0042*/ 	.short	0x0090
        /*0044*/ 	.byte	0x00, 0xf4, 0x21, 0x00


	//----- nvinfo : EIATTR_KPARAM_INFO
	.align		4
.L_19:
        /*0048*/ 	.byte	0x04, 0x17
        /*004a*/ 	.short	(.L_21 - .L_20)
.L_20:
        /*004c*/ 	.word	0x00000000
        /*0050*/ 	.short	0x0011
        /*0052*/ 	.short	0x0088
        /*0054*/ 	.byte	0x00, 0xf4, 0x21, 0x00


	//----- nvinfo : EIATTR_KPARAM_INFO
	.align		4
.L_21:
        /*0058*/ 	.byte	0x04, 0x17
        /*005a*/ 	.short	(.L_23 - .L_22)
.L_22:
        /*005c*/ 	.word	0x00000000
        /*0060*/ 	.short	0x0010
        /*0062*/ 	.short	0x0080
        /*0064*/ 	.byte	0x00, 0xf4, 0x21, 0x00


	//----- nvinfo : EIATTR_KPARAM_INFO
	.align		4
.L_23:
        /*0068*/ 	.byte	0x04, 0x17
        /*006a*/ 	.short	(.L_25 - .L_24)
.L_24:
        /*006c*/ 	.word	0x00000000
        /*0070*/ 	.short	0x000f
        /*0072*/ 	.short	0x0078
        /*0074*/ 	.byte	0x00, 0xf4, 0x21, 0x00


	//----- nvinfo : EIATTR_KPARAM_INFO
	.align		4
.L_25:
        /*0078*/ 	.byte	0x04, 0x17
        /*007a*/ 	.short	(.L_27 - .L_26)
.L_26:
        /*007c*/ 	.word	0x00000000
        /*0080*/ 	.short	0x000e
        /*0082*/ 	.short	0x0070
        /*0084*/ 	.byte	0x00, 0xf4, 0x21, 0x00


	//----- nvinfo : EIATTR_KPARAM_INFO
	.align		4
.L_27:
        /*0088*/ 	.byte	0x04, 0x17
        /*008a*/ 	.short	(.L_29 - .L_28)
.L_28:
        /*008c*/ 	.word	0x00000000
        /*0090*/ 	.short	0x000d
        /*0092*/ 	.short	0x0068
        /*0094*/ 	.byte	0x00, 0xf4, 0x21, 0x00


	//----- nvinfo : EIATTR_KPARAM_INFO
	.align		4
.L_29:
        /*0098*/ 	.byte	0x04, 0x17
        /*009a*/ 	.short	(.L_31 - .L_30)
.L_30:
        /*009c*/ 	.word	0x00000000
        /*00a0*/ 	.short	0x000c
        /*00a2*/ 	.short	0x0060
        /*00a4*/ 	.byte	0x00, 0xf4, 0x21, 0x00


	//----- nvinfo : EIATTR_KPARAM_INFO
	.align		4
.L_31:
        /*00a8*/ 	.byte	0x04, 0x17
        /*00aa*/ 	.short	(.L_33 - .L_32)
.L_32:
        /*00ac*/ 	.word	0x00000000
        /*00b0*/ 	.short	0x000b
        /*00b2*/ 	.short	0x0058
        /*00b4*/ 	.byte	0x00, 0xf4, 0x21, 0x00


	//----- nvinfo : EIATTR_KPARAM_INFO
	.align		4
.L_33:
        /*00b8*/ 	.byte	0x04, 0x17
        /*00ba*/ 	.short	(.L_35 - .L_34)
.L_34:
        /*00bc*/ 	.word	0x00000000
        /*00c0*/ 	.short	0x000a
        /*00c2*/ 	.short	0x0050
        /*00c4*/ 	.byte	0x00, 0xf4, 0x21, 0x00


	//----- nvinfo : EIATTR_KPARAM_INFO
	.align		4
.L_35:
        /*00c8*/ 	.byte	0x04, 0x17
        /*00ca*/ 	.short	(.L_37 - .L_36)
.L_36:
        /*00cc*/ 	.word	0x00000000
        /*00d0*/ 	.short	0x0009
        /*00d2*/ 	.short	0x0048
        /*00d4*/ 	.byte	0x00, 0xf4, 0x21, 0x00


	//----- nvinfo : EIATTR_KPARAM_INFO
	.align		4
.L_37:
        /*00d8*/ 	.byte	0x04, 0x17
        /*00da*/ 	.short	(.L_39 - .L_38)
.L_38:
        /*00dc*/ 	.word	0x00000000
        /*00e0*/ 	.short	0x0008
        /*00e2*/ 	.short	0x0040
        /*00e4*/ 	.byte	0x00, 0xf4, 0x21, 0x00


	//----- nvinfo : EIATTR_KPARAM_INFO
	.align		4
.L_39:
        /*00e8*/ 	.byte	0x04, 0x17
        /*00ea*/ 	.short	(.L_41 - .L_40)
.L_40:
        /*00ec*/ 	.word	0x00000000
        /*00f0*/ 	.short	0x0007
        /*00f2*/ 	.short	0x0038
        /*00f4*/ 	.byte	0x00, 0xf4, 0x21, 0x00


	//----- nvinfo : EIATTR_KPARAM_INFO
	.align		4
.L_41:
        /*00f8*/ 	.byte	0x04, 0x17
        /*00fa*/ 	.short	(.L_43 - .L_42)
.L_42:
        /*00fc*/ 	.word	0x00000000
        /*0100*/ 	.short	0x0006
        /*0102*/ 	.short	0x0030
        /*0104*/ 	.byte	0x00, 0xf4, 0x21, 0x00


	//----- nvinfo : EIATTR_KPARAM_INFO
	.align		4
.L_43:
        /*0108*/ 	.byte	0x04, 0x17
        /*010a*/ 	.short	(.L_45 - .L_44)
.L_44:
        /*010c*/ 	.word	0x00000000
        /*0110*/ 	.short	0x0005
        /*0112*/ 	.short	0x0028
        /*0114*/ 	.byte	0x00, 0xf4, 0x21, 0x00


	//----- nvinfo : EIATTR_KPARAM_INFO
	.align		4
.L_45:
        /*0118*/ 	.byte	0x04, 0x17
        /*011a*/ 	.short	(.L_47 - .L_46)
.L_46:
        /*011c*/ 	.word	0x00000000
        /*0120*/ 	.short	0x0004
        /*0122*/ 	.short	0x0020
        /*0124*/ 	.byte	0x00, 0xf4, 0x21, 0x00


	//----- nvinfo : EIATTR_KPARAM_INFO
	.align		4
.L_47:
        /*0128*/ 	.byte	0x04, 0x17
        /*012a*/ 	.short	(.L_49 - .L_48)
.L_48:
        /*012c*/ 	.word	0x00000000
        /*0130*/ 	.short	0x0003
        /*0132*/ 	.short	0x0018
        /*0134*/ 	.byte	0x00, 0xf4, 0x21, 0x00


	//----- nvinfo : EIATTR_KPARAM_INFO
	.align		4
.L_49:
        /*0138*/ 	.byte	0x04, 0x17
        /*013a*/ 	.short	(.L_51 - .L_50)
.L_50:
        /*013c*/ 	.word	0x00000000
        /*0140*/ 	.short	0x0002
        /*0142*/ 	.short	0x0010
        /*0144*/ 	.byte	0x00, 0xf4, 0x21, 0x00


	//----- nvinfo : EIATTR_KPARAM_INFO
	.align		4
.L_51:
        /*0148*/ 	.byte	0x04, 0x17
        /*014a*/ 	.short	(.L_53 - .L_52)
.L_52:
        /*014c*/ 	.word	0x00000000
        /*0150*/ 	.short	0x0001
        /*0152*/ 	.short	0x0008
        /*0154*/ 	.byte	0x00, 0xf4, 0x21, 0x00


	//----- nvinfo : EIATTR_KPARAM_INFO
	.align		4
.L_53:
        /*0158*/ 	.byte	0x04, 0x17
        /*015a*/ 	.short	(.L_55 - .L_54)
.L_54:
        /*015c*/ 	.word	0x00000000
        /*0160*/ 	.short	0x0000
        /*0162*/ 	.short	0x0000
        /*0164*/ 	.byte	0x00, 0xf4, 0x21, 0x00


	//----- nvinfo : EIATTR_SPARSE_MMA_MASK
	.align		4
.L_55:
        /*0168*/ 	.byte	0x03, 0x50
        /*016a*/ 	.short	0x0000


	//----- nvinfo : EIATTR_MAXREG_COUNT
	.align		4
        /*016c*/ 	.byte	0x03, 0x1b
        /*016e*/ 	.short	0x00ff


	//----- nvinfo : EIATTR_EXIT_INSTR_OFFSETS
	.align		4
        /*0170*/ 	.byte	0x04, 0x1c
        /*0172*/ 	.short	(.L_57 - .L_56)


	//   ....[0]....
.L_56:
        /*0174*/ 	.word	0x00003ed0


	//----- nvinfo : EIATTR_REQNTID
	.align		4
.L_57:
        /*0178*/ 	.byte	0x04, 0x10
        /*017a*/ 	.short	(.L_59 - .L_58)
.L_58:
        /*017c*/ 	.word	0x00000080
        /*0180*/ 	.word	0x00000001
        /*0184*/ 	.word	0x00000001


	//----- nvinfo : EIATTR_CBANK_PARAM_SIZE
	.align		4
.L_59:
        /*0188*/ 	.byte	0x03, 0x19
        /*018a*/ 	.short	0x00ac


	//----- nvinfo : EIATTR_PARAM_CBANK
	.align		4
        /*018c*/ 	.byte	0x04, 0x0a
        /*018e*/ 	.short	(.L_61 - .L_60)
	.align		4
.L_60:
        /*0190*/ 	.word	index@(.nv.constant0.triton_poi_fused_cat_34)
        /*0194*/ 	.short	0x0210
        /*0196*/ 	.short	0x00ac


	//----- nvinfo : EIATTR_SW_WAR
	.align		4
.L_61:
        /*0198*/ 	.byte	0x04, 0x36
        /*019a*/ 	.short	(.L_63 - .L_62)
.L_62:
        /*019c*/ 	.word	0x00000008
.L_63:


//--------------------- .nv.callgraph             --------------------------
	.section	.nv.callgraph,"",@"SHT_CUDA_CALLGRAPH"
	.align	4
	.sectionentsize	8
	.align		4
        /*0000*/ 	.word	0x00000000
	.align		4
        /*0004*/ 	.word	0xffffffff
	.align		4
        /*0008*/ 	.word	0x00000000
	.align		4
        /*000c*/ 	.word	0xfffffffe
	.align		4
        /*0010*/ 	.word	0x00000000
	.align		4
        /*0014*/ 	.word	0xfffffffd
	.align		4
        /*0018*/ 	.word	0x00000000
	.align		4
        /*001c*/ 	.word	0xfffffffc


//--------------------- .nv.constant4             --------------------------
	.section	.nv.constant4,"a",@progbits
	.align	8
	.align		8
.nv.constant4:
        /*0000*/ 	.dword	_$_str
	.align		8
        /*0008*/ 	.dword	_$_str_$_2


//--------------------- .text.triton_poi_fused_cat_34 --------------------------
	.section	.text.triton_poi_fused_cat_34,"ax",@progbits
	.align	128
        .global         triton_poi_fused_cat_34
        .type           triton_poi_fused_cat_34,@function
        .size           triton_poi_fused_cat_34,(.L_x_1 - triton_poi_fused_cat_34)
        .other          triton_poi_fused_cat_34,@"STO_CUDA_ENTRY STV_DEFAULT"
triton_poi_fused_cat_34:
.text.triton_poi_fused_cat_34:
[----:B------:R-:W-:Y:S01]  /*0000*/  LDC R1, c[0x0][0x28] ;  /* 0x00000a00ff017b82 */ /* 0x000fe20000000800 */
[----:B------:R-:W1:Y:S01]  /*0010*/  S2R R0, SR_TID.X ;  /* 0x0000000000007919 */ /* 0x000e620000002100 */
[----:B------:R-:W-:-:S06]  /*0020*/  IMAD.MOV.U32 R2, RZ, RZ, RZ ;  /* 0x000000ffff027224 */ /* 0x000fcc00078e00ff */
[----:B------:R-:W2:Y:S01]  /*0030*/  LDC.64 R18, c[0x0][0x268] ;  /* 0x00009a00ff127b82 */ /* 0x000ea20000000a00 */
[----:B------:R-:W-:Y:S01]  /*0040*/  IMAD.MOV.U32 R60, RZ, RZ, RZ ;  /* 0x000000ffff3c7224 */ /* 0x000fe200078e00ff */
[----:B------:R-:W3:Y:S01]  /*0050*/  S2R R61, SR_CTAID.X ;  /* 0x00000000003d7919 */ /* 0x000ee20000002500 */
[----:B------:R-:W-:Y:S01]  /*0060*/  ULDC.64 UR6, c[0x0][0x260] ;  /* 0x0000980000067ab9 */ /* 0x000fe20000000a00 */
[----:B------:R-:W-:Y:S02]  /*0070*/  CS2R R8, SRZ ;  /* 0x0000000000087805 */ /* 0x000fe4000001ff00 */
[----:B------:R-:W-:Y:S01]  /*0080*/  CS2R R10, SRZ ;  /* 0x00000000000a7805 */ /* 0x000fe2000001ff00 */
[----:B------:R-:W-:Y:S01]  /*0090*/  ULDC.64 UR4, c[0x0][0x208] ;  /* 0x0000820000047ab9 */ /* 0x000fe20000000a00 */
[----:B------:R-:W-:Y:S02]  /*00a0*/  CS2R R6, SRZ ;  /* 0x0000000000067805 */ /* 0x000fe4000001ff00 */
[----:B------:R-:W-:-:S02]  /*00b0*/  CS2R R12, SRZ ;  /* 0x00000000000c7805 */ /* 0x000fc4000001ff00 */
[----:B------:R-:W-:Y:S02]  /*00c0*/  CS2R R14, SRZ ;  /* 0x00000000000e7805 */ /* 0x000fe4000001ff00 */
[----:B------:R-:W-:Y:S02]  /*00d0*/  CS2R R52, SRZ ;  /* 0x0000000000347805 */ /* 0x000fe4000001ff00 */
[----:B------:R-:W-:Y:S01]  /*00e0*/  CS2R R54, SRZ ;  /* 0x0000000000367805 */ /* 0x000fe2000001ff00 */
[----:B------:R-:W-:Y:S01]  /*00f0*/  ULDC.64 UR8, c[0x0][0x288] ;  /* 0x0000a20000087ab9 */ /* 0x000fe20000000a00 */
[----:B------:R-:W4:Y:S01]  /*0100*/  LDC.64 R38, c[0x0][0x290] ;  /* 0x0000a400ff267b82 */ /* 0x000f220000000a00 */
[----:B-1----:R-:W-:-:S05]  /*0110*/  IMAD.SHL.U32 R0, R0, 0x4, RZ ;  /* 0x0000000400007824 */ /* 0x002fca00078e00ff */
[----:B------:R-:W-:-:S05]  /*0120*/  LOP3.LUT R0, R0, 0x1fc, RZ, 0xc0, !PT ;  /* 0x000001fc00007812 */ /* 0x000fca00078ec0ff */
[----:B---3--:R-:W-:-:S04]  /*0130*/  IMAD R61, R61, 0x400, R0 ;  /* 0x000004003d3d7824 */ /* 0x008fc800078e0200 */
[----:B------:R-:W-:-:S04]  /*0140*/  VIADD R3, R61, 0x200 ;  /* 0x000002003d037836 */ /* 0x000fc80000000000 */
[----:B------:R-:W-:-:S04]  /*0150*/  IMAD.HI R25, R3, -0x77777777, R2 ;  /* 0x8888888903197827 */ /* 0x000fc800078e0202 */
[----:B------:R-:W-:Y:S01]  /*0160*/  IMAD.HI R2, R61, -0x77777777, R60 ;  /* 0x888888893d027827 */ /* 0x000fe200078e023c */
[----:B------:R-:W-:-:S04]  /*0170*/  SHF.R.U32.HI R0, RZ, 0x1f, R25 ;  /* 0x0000001fff007819 */ /* 0x000fc80000011619 */
[----:B------:R-:W-:-:S05]  /*0180*/  LEA.HI.SX32 R25, R25, R0, 0x18 ;  /* 0x0000000019197211 */ /* 0x000fca00078fc2ff */
[----:B------:R-:W-:Y:S01]  /*0190*/  IMAD R0, R25, -0x1e0, R3 ;  /* 0xfffffe2019007824 */ /* 0x000fe200078e0203 */
[----:B------:R-:W-:-:S03]  /*01a0*/  SHF.R.U32.HI R3, RZ, 0x1f, R2 ;  /* 0x0000001fff037819 */ /* 0x000fc60000011602 */
[----:B------:R-:W-:Y:S01]  /*01b0*/  VIADD R4, R0, 0xfffffee0 ;  /* 0xfffffee000047836 */ /* 0x000fe20000000000 */
[----:B------:R-:W-:Y:S01]  /*01c0*/  LEA.HI.SX32 R23, R2, R3, 0x18 ;  /* 0x0000000302177211 */ /* 0x000fe200078fc2ff */
[----:B------:R-:W-:Y:S01]  /*01d0*/  IMAD.SHL.U32 R3, R25, 0x40, RZ ;  /* 0x0000004019037824 */ /* 0x000fe200078e00ff */
[----:B------:R-:W-:Y:S01]  /*01e0*/  SHF.R.S32.HI R36, RZ, 0x1f, R0 ;  /* 0x0000001fff247819 */ /* 0x000fe20000011400 */
[----:B--2---:R-:W-:Y:S01]  /*01f0*/  IMAD.WIDE R16, R0, 0x4, R18 ;  /* 0x0000000400107825 */ /* 0x004fe200078e0212 */
[----:B------:R-:W-:Y:S02]  /*0200*/  ISETP.GE.U32.AND P1, PT, R4, 0x40, PT ;  /* 0x000000400400780c */ /* 0x000fe40003f26070 */
[----:B------:R-:W-:Y:S01]  /*0210*/  IADD3 R4, P0, R0, R3, RZ ;  /* 0x0000000300047210 */ /* 0x000fe20007f1e0ff */
[----:B------:R-:W-:-:S03]  /*0220*/  IMAD R2, R23, -0x1e0, R61 ;  /* 0xfffffe2017027824 */ /* 0x000fc600078e023d */
[----:B------:R-:W-:Y:S01]  /*0230*/  LEA.HI.X.SX32 R3, R3, R36, 0x1, P0 ;  /* 0x0000002403037211 */ /* 0x000fe200000f0eff */
[----:B------:R-:W-:Y:S01]  /*0240*/  VIADD R5, R2, 0xfffffee0 ;  /* 0xfffffee002057836 */ /* 0x000fe20000000000 */
[----:B------:R-:W-:-:S04]  /*0250*/  LEA R20, P2, R4, UR6, 0x2 ;  /* 0x0000000604147c11 */ /* 0x000fc8000f8410ff */
[----:B------:R-:W-:Y:S01]  /*0260*/  LEA.HI.X R21, R4, UR7, R3, 0x2, P2 ;  /* 0x0000000704157c11 */ /* 0x000fe200090f1403 */
[----:B------:R-:W-:Y:S01]  /*0270*/  IMAD.SHL.U32 R3, R23, 0x40, RZ ;  /* 0x0000004017037824 */ /* 0x000fe200078e00ff */
[----:B------:R-:W-:Y:S01]  /*0280*/  SHF.R.S32.HI R22, RZ, 0x1f, R2 ;  /* 0x0000001fff167819 */ /* 0x000fe20000011402 */
[----:B------:R1:W2:Y:S01]  /*0290*/  @!P1 LDG.E.EL.128 R8, desc[UR4][R16.64+-0x480] ;  /* 0xfffb800410089981 */ /* 0x0002a2000c2e1d00 */
[----:B------:R-:W-:Y:S02]  /*02a0*/  ISETP.GE.U32.AND P0, PT, R5, 0x40, PT ;  /* 0x000000400500780c */ /* 0x000fe40003f06070 */
[----:B------:R-:W-:Y:S02]  /*02b0*/  IADD3 R24, P2, R2, R3, RZ ;  /* 0x0000000302187210 */ /* 0x000fe40007f5e0ff */
[----:B------:R-:W-:Y:S02]  /*02c0*/  CS2R R4, SRZ ;  /* 0x0000000000047805 */ /* 0x000fe4000001ff00 */
[----:B------:R-:W-:Y:S01]  /*02d0*/  LEA.HI.X.SX32 R3, R3, R22, 0x1, P2 ;  /* 0x0000001603037211 */ /* 0x000fe200010f0eff */
[----:B-1----:R-:W-:Y:S01]  /*02e0*/  IMAD.WIDE R16, R2, 0x4, R18 ;  /* 0x0000000402107825 */ /* 0x002fe200078e0212 */
[----:B------:R-:W-:-:S02]  /*02f0*/  LEA R18, P2, R24, UR6, 0x2 ;  /* 0x0000000618127c11 */ /* 0x000fc4000f8410ff */
[----:B------:R1:W3:Y:S02]  /*0300*/  @!P1 LDG.E.EL.128 R4, desc[UR4][R20.64+-0x480] ;  /* 0xfffb800414049981 */ /* 0x0002e4000c2e1d00 */
[----:B------:R-:W-:Y:S02]  /*0310*/  LEA.HI.X R19, R24, UR7, R3, 0x2, P2 ;  /* 0x0000000718137c11 */ /* 0x000fe400090f1403 */
[----:B------:R5:W3:Y:S01]  /*0320*/  @!P0 LDG.E.EL.128 R12, desc[UR4][R16.64+-0x480] ;  /* 0xfffb8004100c8981 */ /* 0x000ae2000c2e1d00 */
[C---:B------:R-:W-:Y:S01]  /*0330*/  IMAD.SHL.U32 R27, R23.reuse, 0x80, RZ ;  /* 0x00000080171b7824 */ /* 0x040fe200078e00ff */
[----:B------:R-:W-:Y:S02]  /*0340*/  ULDC.64 UR6, c[0x0][0x238] ;  /* 0x00008e0000067ab9 */ /* 0x000fe40000000a00 */
[----:B------:R4:W3:Y:S01]  /*0350*/  @!P0 LDG.E.EL.128 R52, desc[UR4][R18.64+-0x480] ;  /* 0xfffb800412348981 */ /* 0x0008e2000c2e1d00 */
[----:B------:R-:W-:Y:S02]  /*0360*/  IMAD R3, R23, 0xc0, RZ ;  /* 0x000000c017037824 */ /* 0x000fe400078e02ff */
[----:B-1----:R-:W-:-:S03]  /*0370*/  IMAD.SHL.U32 R21, R25, 0x80, RZ ;  /* 0x0000008019157824 */ /* 0x002fc600078e00ff */
[----:B------:R-:W-:Y:S02]  /*0380*/  IADD3 R28, P2, R2, R3, RZ ;  /* 0x00000003021c7210 */ /* 0x000fe40007f5e0ff */
[----:B------:R-:W-:Y:S02]  /*0390*/  IADD3 R24, P3, R2, R27, RZ ;  /* 0x0000001b02187210 */ /* 0x000fe40007f7e0ff */
[-C--:B-----5:R-:W-:Y:S01]  /*03a0*/  LEA.HI.X.SX32 R17, R3, R22.reuse, 0x1, P2 ;  /* 0x0000001603117211 */ /* 0x0a0fe200010f0eff */
[----:B0---4-:R-:W0:Y:S01]  /*03b0*/  LDC.64 R18, c[0x0][0x210] ;  /* 0x00008400ff127b82 */ /* 0x011e220000000a00 */
[----:B------:R-:W-:Y:S02]  /*03c0*/  IADD3 R3, P4, R0, R21, RZ ;  /* 0x0000001500037210 */ /* 0x000fe40007f9e0ff */
[----:B------:R-:W-:Y:S02]  /*03d0*/  LEA.HI.X.SX32 R27, R27, R22, 0x1, P3 ;  /* 0x000000161b1b7211 */ /* 0x000fe400018f0eff */
[----:B------:R-:W-:-:S02]  /*03e0*/  LEA R64, P2, R28, UR6, 0x2 ;  /* 0x000000061c407c11 */ /* 0x000fc4000f8410ff */
[----:B------:R-:W-:Y:S02]  /*03f0*/  LEA R16, P3, R24, UR8, 0x2 ;  /* 0x0000000818107c11 */ /* 0x000fe4000f8610ff */
[----:B------:R-:W-:Y:S02]  /*0400*/  LEA.HI.X.SX32 R20, R21, R36, 0x1, P4 ;  /* 0x0000002415147211 */ /* 0x000fe400020f0eff */
[C---:B------:R-:W-:Y:S02]  /*0410*/  LEA R26, P4, R3.reuse, UR8, 0x2 ;  /* 0x00000008031a7c11 */ /* 0x040fe4000f8810ff */
[----:B------:R-:W-:Y:S02]  /*0420*/  LEA.HI.X R65, R28, UR7, R17, 0x2, P2 ;  /* 0x000000071c417c11 */ /* 0x000fe400090f1411 */
[----:B------:R-:W-:Y:S02]  /*0430*/  LEA.HI.X R17, R24, UR9, R27, 0x2, P3 ;  /* 0x0000000918117c11 */ /* 0x000fe400098f141b */
[----:B------:R-:W-:-:S02]  /*0440*/  LEA.HI.X R27, R3, UR9, R20, 0x2, P4 ;  /* 0x00000009031b7c11 */ /* 0x000fc4000a0f1414 */
[----:B------:R-:W-:Y:S02]  /*0450*/  ISETP.GT.AND P5, PT, R2, 0x15f, PT ;  /* 0x0000015f0200780c */ /* 0x000fe40003fa4270 */
[----:B------:R-:W-:Y:S02]  /*0460*/  ISETP.GT.AND P2, PT, R0, 0x15f, PT ;  /* 0x0000015f0000780c */ /* 0x000fe40003f44270 */
[----:B------:R-:W-:Y:S02]  /*0470*/  CS2R R32, SRZ ;  /* 0x0000000000207805 */ /* 0x000fe4000001ff00 */
[----:B------:R-:W-:Y:S02]  /*0480*/  CS2R R34, SRZ ;  /* 0x0000000000227805 */ /* 0x000fe4000001ff00 */
[----:B------:R-:W-:Y:S02]  /*0490*/  CS2R R40, SRZ ;  /* 0x0000000000287805 */ /* 0x000fe4000001ff00 */
[----:B------:R-:W-:Y:S01]  /*04a0*/  CS2R R42, SRZ ;  /* 0x00000000002a7805 */ /* 0x000fe2000001ff00 */
[----:B------:R-:W-:Y:S01]  /*04b0*/  IMAD.WIDE R56, R2, 0x4, R38 ;  /* 0x0000000402387825 */ /* 0x000fe200078e0226 */
[----:B------:R-:W-:-:S02]  /*04c0*/  CS2R R48, SRZ ;  /* 0x0000000000307805 */ /* 0x000fc4000001ff00 */
[----:B------:R-:W-:Y:S02]  /*04d0*/  CS2R R50, SRZ ;  /* 0x0000000000327805 */ /* 0x000fe4000001ff00 */
[----:B------:R-:W-:Y:S01]  /*04e0*/  ISETP.GE.AND P3, PT, R2, 0x60, PT ;  /* 0x000000600200780c */ /* 0x000fe20003f66270 */
[----:B------:R-:W-:Y:S02]  /*04f0*/  IMAD R45, R23, 0x60, R2 ;  /* 0x00000060172d7824 */ /* 0x000fe400078e0202 */
[----:B------:R-:W-:Y:S01]  /*0500*/  IMAD R47, R25, 0x60, R0 ;  /* 0x00000060192f7824 */ /* 0x000fe200078e0200 */
[----:B------:R1:W4:Y:S04]  /*0510*/  @P5 LDG.E.EL.128 R32, desc[UR4][R16.64+-0x580] ;  /* 0xfffa800410205981 */ /* 0x000328000c2e1d00 */
[----:B------:R5:W4:Y:S01]  /*0520*/  @P5 LDG.E.EL.128 R40, desc[UR4][R56.64+-0x580] ;  /* 0xfffa800438285981 */ /* 0x000b22000c2e1d00 */
[----:B0-----:R-:W-:-:S03]  /*0530*/  IMAD.WIDE R44, R45, 0x4, R18 ;  /* 0x000000042d2c7825 */ /* 0x001fc600078e0212 */
[----:B------:R0:W4:Y:S01]  /*0540*/  @P2 LDG.E.EL.128 R48, desc[UR4][R26.64+-0x580] ;  /* 0xfffa80041a302981 */ /* 0x000122000c2e1d00 */
[----:B------:R-:W-:Y:S01]  /*0550*/  IMAD.WIDE R46, R47, 0x4, R18 ;  /* 0x000000042f2e7825 */ /* 0x000fe200078e0212 */
[----:B-1----:R-:W-:Y:S02]  /*0560*/  CS2R R16, SRZ ;  /* 0x0000000000107805 */ /* 0x002fe4000001ff00 */
[----:B------:R-:W-:Y:S01]  /*0570*/  CS2R R18, SRZ ;  /* 0x0000000000127805 */ /* 0x000fe2000001ff00 */
[----:B-----5:R-:W-:Y:S01]  /*0580*/  IMAD.WIDE R56, R0, 0x4, R38 ;  /* 0x0000000400387825 */ /* 0x020fe200078e0226 */
[----:B0-----:R-:W-:-:S04]  /*0590*/  CS2R R26, SRZ ;  /* 0x00000000001a7805 */ /* 0x001fc8000001ff00 */
[----:B------:R0:W5:Y:S01]  /*05a0*/  @P2 LDG.E.EL.128 R16, desc[UR4][R56.64+-0x580] ;  /* 0xfffa800438102981 */ /* 0x000162000c2e1d00 */
[----:B--2---:R-:W-:Y:S02]  /*05b0*/  SEL R22, R11, RZ, !P1 ;  /* 0x000000ff0b167207 */ /* 0x004fe40004800000 */
[----:B------:R-:W-:Y:S02]  /*05c0*/  SEL R10, R10, RZ, !P1 ;  /* 0x000000ff0a0a7207 */ /* 0x000fe40004800000 */
[----:B---3--:R-:W-:Y:S02]  /*05d0*/  SEL R7, R7, RZ, !P1 ;  /* 0x000000ff07077207 */ /* 0x008fe40004800000 */
[----:B------:R-:W-:-:S03]  /*05e0*/  SEL R11, R14, RZ, !P0 ;  /* 0x000000ff0e0b7207 */ /* 0x000fc60004000000 */
[----:B------:R-:W-:Y:S01]  /*05f0*/  FADD R3, R7, -R22 ;  /* 0x8000001607037221 */ /* 0x000fe20000000000 */
[----:B------:R-:W-:Y:S02]  /*0600*/  SEL R7, R6, RZ, !P1 ;  /* 0x000000ff06077207 */ /* 0x000fe40004800000 */
[----:B------:R-:W-:Y:S02]  /*0610*/  SEL R54, R54, RZ, !P0 ;  /* 0x000000ff36367207 */ /* 0x000fe40004000000 */
[----:B------:R-:W-:Y:S01]  /*0620*/  SEL R6, R5, RZ, !P1 ;  /* 0x000000ff05067207 */ /* 0x000fe20004800000 */
[----:B------:R-:W-:Y:S02]  /*0630*/  FADD R5, R7, -R10 ;  /* 0x8000000a07057221 */ /* 0x000fe40000000000 */
[----:B------:R-:W-:Y:S02]  /*0640*/  FADD R54, R54, -R11 ;  /* 0x8000000b36367221 */ /* 0x000fe40000000000 */
[----:B------:R-:W1:Y:S01]  /*0650*/  LDC.64 R10, c[0x0][0x218] ;  /* 0x00008600ff0a7b82 */ /* 0x000e620000000a00 */
[----:B------:R-:W-:-:S07]  /*0660*/  SEL R20, R15, RZ, !P0 ;  /* 0x000000ff0f147207 */ /* 0x000fce0004000000 */
[----:B------:R-:W0:Y:S01]  /*0670*/  LDC.64 R14, c[0x0][0x220] ;  /* 0x00008800ff0e7b82 */ /* 0x000e220000000a00 */
[----:B------:R-:W-:Y:S01]  /*0680*/  SEL R9, R9, RZ, !P1 ;  /* 0x000000ff09097207 */ /* 0x000fe20004800000 */
[----:B------:R-:W-:-:S04]  /*0690*/  IMAD R7, R25, 0xc0, RZ ;  /* 0x000000c019077824 */ /* 0x000fc800078e02ff */
[----:B------:R-:W-:Y:S01]  /*06a0*/  FADD R6, R6, -R9 ;  /* 0x8000000906067221 */ /* 0x000fe20000000000 */
[----:B------:R-:W-:Y:S02]  /*06b0*/  IADD3 R9, P5, R0, R7, RZ ;  /* 0x0000000700097210 */ /* 0x000fe40007fbe0ff */
[----:B------:R-:W-:Y:S02]  /*06c0*/  CS2R R24, SRZ ;  /* 0x0000000000187805 */ /* 0x000fe4000001ff00 */
[----:B------:R-:W-:Y:S02]  /*06d0*/  LEA.HI.X.SX32 R36, R7, R36, 0x1, P5 ;  /* 0x0000002407247211 */ /* 0x000fe400028f0eff */
[----:B------:R-:W-:Y:S01]  /*06e0*/  LEA R66, P5, R9, UR6, 0x2 ;  /* 0x0000000609427c11 */ /* 0x000fe2000f8a10ff */
[----:B-1----:R-:W-:-:S03]  /*06f0*/  IMAD.WIDE R38, R2, 0x4, R10 ;  /* 0x0000000402267825 */ /* 0x002fc600078e020a */
[----:B------:R-:W-:Y:S02]  /*0700*/  LEA.HI.X R67, R9, UR7, R36, 0x2, P5 ;  /* 0x0000000709437c11 */ /* 0x000fe4000a8f1424 */
[----:B------:R-:W-:Y:S01]  /*0710*/  CS2R R36, SRZ ;  /* 0x0000000000247805 */ /* 0x000fe2000001ff00 */
[----:B------:R1:W2:Y:S01]  /*0720*/  @!P3 LDG.E.EL.128 R24, desc[UR4][R38.64] ;  /* 0x000000042618b981 */ /* 0x0002a2000c2e1d00 */
[----:B0-----:R-:W-:Y:S01]  /*0730*/  IMAD.WIDE R56, R2, 0x4, R14 ;  /* 0x0000000402387825 */ /* 0x001fe200078e020e */
[----:B-1----:R-:W-:-:S06]  /*0740*/  CS2R R38, SRZ ;  /* 0x0000000000267805 */ /* 0x002fcc000001ff00 */
[----:B------:R0:W3:Y:S01]  /*0750*/  @!P3 LDG.E.EL.128 R36, desc[UR4][R56.64] ;  /* 0x000000043824b981 */ /* 0x0000e2000c2e1d00 */
[C---:B------:R-:W-:Y:S02]  /*0760*/  ISETP.GE.AND P4, PT, R0.reuse, 0x60, PT ;  /* 0x000000600000780c */ /* 0x040fe40003f86270 */
[----:B------:R-:W-:Y:S02]  /*0770*/  SEL R55, R55, RZ, !P0 ;  /* 0x000000ff37377207 */ /* 0x000fe40004000000 */
[----:B------:R-:W-:Y:S02]  /*0780*/  CS2R R28, SRZ ;  /* 0x00000000001c7805 */ /* 0x000fe4000001ff00 */
[----:B------:R-:W-:Y:S02]  /*0790*/  CS2R R30, SRZ ;  /* 0x00000000001e7805 */ /* 0x000fe4000001ff00 */
[----:B------:R-:W-:Y:S01]  /*07a0*/  CS2R R22, SRZ ;  /* 0x0000000000167805 */ /* 0x000fe2000001ff00 */
[----:B------:R-:W-:Y:S01]  /*07b0*/  FADD R55, R55, -R20 ;  /* 0x8000001437377221 */ /* 0x000fe20000000000 */
[----:B------:R-:W-:Y:S01]  /*07c0*/  CS2R R20, SRZ ;  /* 0x0000000000147805 */ /* 0x000fe2000001ff00 */
[----:B------:R-:W-:-:S02]  /*07d0*/  IMAD.WIDE R10, R0, 0x4, R10 ;  /* 0x00000004000a7825 */ /* 0x000fc400078e020a */
[----:B------:R1:W2:Y:S04]  /*07e0*/  @!P4 LDG.E.EL.128 R28, desc[UR4][R46.64] ;  /* 0x000000042e1cc981 */ /* 0x0002a8000c2e1d00 */
[----:B------:R4:W2:Y:S01]  /*07f0*/  @!P3 LDG.E.EL.128 R20, desc[UR4][R44.64] ;  /* 0x000000042c14b981 */ /* 0x0008a2000c2e1d00 */
[----:B0-----:R-:W-:Y:S02]  /*0800*/  SEL R57, R12, RZ, !P0 ;  /* 0x000000ff0c397207 */ /* 0x001fe40004000000 */
[----:B-1----:R-:W-:Y:S02]  /*0810*/  CS2R R46, SRZ ;  /* 0x00000000002e7805 */ /* 0x002fe4000001ff00 */
[----:B----4-:R-:W-:Y:S02]  /*0820*/  CS2R R44, SRZ ;  /* 0x00000000002c7805 */ /* 0x010fe4000001ff00 */
[----:B------:R-:W-:-:S04]  /*0830*/  SEL R50, R50, RZ, P2 ;  /* 0x000000ff32327207 */ /* 0x000fc80001000000 */
[----:B------:R0:W4:Y:S01]  /*0840*/  @!P4 LDG.E.EL.128 R44, desc[UR4][R10.64] ;  /* 0x000000040a2cc981 */ /* 0x000122000c2e1d00 */
[----:B-----5:R-:W-:Y:S02]  /*0850*/  SEL R59, R16, RZ, P2 ;  /* 0x000000ff103b7207 */ /* 0x020fe40001000000 */
[----:B------:R-:W-:Y:S01]  /*0860*/  SEL R58, R17, RZ, P2 ;  /* 0x000000ff113a7207 */ /* 0x000fe20001000000 */
[----:B------:R-:W-:Y:S01]  /*0870*/  IMAD.WIDE R16, R0, 0x4, R14 ;  /* 0x0000000400107825 */ /* 0x000fe200078e020e */
[----:B------:R-:W-:Y:S02]  /*0880*/  CS2R R14, SRZ ;  /* 0x00000000000e7805 */ /* 0x000fe4000001ff00 */
[----:B---3--:R-:W-:-:S05]  /*0890*/  SEL R36, R36, RZ, !P3 ;  /* 0x000000ff24247207 */ /* 0x008fca0005800000 */
[----:B------:R-:W-:Y:S01]  /*08a0*/  FADD R36, R36, 9.9999997473787516356e-06 ;  /* 0x3727c5ac24247421 */ /* 0x000fe20000000000 */
[----:B------:R-:W-:-:S03]  /*08b0*/  SEL R37, R37, RZ, !P3 ;  /* 0x000000ff25257207 */ /* 0x000fc60005800000 */
[----:B------:R1:W3:Y:S02]  /*08c0*/  MUFU.SQRT R9, R36 ;  /* 0x0000002400097308 */ /* 0x0002e40000002000 */
[----:B------:R-:W-:Y:S01]  /*08d0*/  FADD R37, R37, 9.9999997473787516356e-06 ;  /* 0x3727c5ac25257421 */ /* 0x000fe20000000000 */
[----:B-1----:R-:W-:Y:S02]  /*08e0*/  SEL R36, R13, RZ, !P0 ;  /* 0x000000ff0d247207 */ /* 0x002fe40004000000 */
[----:B------:R-:W-:Y:S02]  /*08f0*/  SEL R13, R38, RZ, !P3 ;  /* 0x000000ff260d7207 */ /* 0x000fe40005800000 */
[----:B------:R-:W-:-:S03]  /*0900*/  SEL R12, R39, RZ, !P3 ;  /* 0x000000ff270c7207 */ /* 0x000fc60005800000 */
[----:B------:R-:W-:Y:S01]  /*0910*/  FADD R13, R13, 9.9999997473787516356e-06 ;  /* 0x3727c5ac0d0d7421 */ /* 0x000fe20000000000 */
[----:B0-----:R-:W0:Y:S01]  /*0920*/  MUFU.SQRT R11, R37 ;  /* 0x00000025000b7308 */ /* 0x001e220000002000 */
[----:B------:R-:W-:-:S07]  /*0930*/  FADD R12, R12, 9.9999997473787516356e-06 ;  /* 0x3727c5ac0c0c7421 */ /* 0x000fce0000000000 */
[----:B------:R1:W5:Y:S02]  /*0940*/  MUFU.SQRT R37, R13 ;  /* 0x0000000d00257308 */ /* 0x0003640000002000 */
[----:B-1----:R-:W-:-:S06]  /*0950*/  SEL R13, R18, RZ, P2 ;  /* 0x000000ff120d7207 */ /* 0x002fcc0001000000 */
[----:B------:R1:W0:Y:S01]  /*0960*/  MUFU.SQRT R39, R12 ;  /* 0x0000000c00277308 */ /* 0x0002220000002000 */
[----:B------:R-:W-:Y:S01]  /*0970*/  FADD R50, R50, -R13 ;  /* 0x8000000d32327221 */ /* 0x000fe20000000000 */
[----:B-1----:R-:W-:-:S06]  /*0980*/  CS2R R12, SRZ ;  /* 0x00000000000c7805 */ /* 0x002fcc000001ff00 */
[----:B------:R-:W4:Y:S01]  /*0990*/  @!P4 LDG.E.EL.128 R12, desc[UR4][R16.64] ;  /* 0x00000004100cc981 */ /* 0x000f22000c2e1d00 */
[C---:B---3--:R-:W-:Y:S01]  /*09a0*/  FSETP.GT.AND P6, PT, R9.reuse, 8.50705917302346158658e+37, PT ;  /* 0x7e8000000900780b */ /* 0x048fe20003fc4000 */
[----:B------:R-:W-:Y:S01]  /*09b0*/  IMAD.MOV.U32 R7, RZ, RZ, 0x3e800000 ;  /* 0x3e800000ff077424 */ /* 0x000fe200078e00ff */
[----:B------:R-:W-:-:S04]  /*09c0*/  FSETP.GEU.AND P5, PT, R9, 1.175494350822287508e-38, PT ;  /* 0x008000000900780b */ /* 0x000fc80003fae000 */
[----:B------:R-:W-:-:S07]  /*09d0*/  FSEL R10, R7, 1, P6 ;  /* 0x3f800000070a7808 */ /* 0x000fce0003000000 */
[----:B------:R-:W-:Y:S01]  /*09e0*/  @P6 FMUL R9, R9, 0.25 ;  /* 0x3e80000009096820 */ /* 0x000fe20000400000 */
[----:B0-----:R-:W-:Y:S02]  /*09f0*/  FSETP.GT.AND P6, PT, R11, 8.50705917302346158658e+37, PT ;  /* 0x7e8000000b00780b */ /* 0x001fe40003fc4000 */
[----:B------:R-:W-:Y:S01]  /*0a00*/  SEL R53, R53, RZ, !P0 ;  /* 0x000000ff35357207 */ /* 0x000fe20004000000 */
[----:B------:R-:W-:Y:S01]  /*0a10*/  @!P5 FMUL R9, R9, 16777216 ;  /* 0x4b8000000909d820 */ /* 0x000fe20000400000 */
[----:B------:R-:W-:Y:S01]  /*0a20*/  @!P5 FMUL R10, R10, 16777216 ;  /* 0x4b8000000a0ad820 */ /* 0x000fe20000400000 */
[----:B------:R-:W-:Y:S02]  /*0a30*/  FSETP.GEU.AND P5, PT, R11, 1.175494350822287508e-38, PT ;  /* 0x008000000b00780b */ /* 0x000fe40003fae000 */
[----:B------:R-:W-:Y:S01]  /*0a40*/  FADD R53, R53, -R36 ;  /* 0x8000002435357221 */ /* 0x000fe20000000000 */
[----:B------:R-:W-:-:S05]  /*0a50*/  FSEL R36, R7, 1, P6 ;  /* 0x3f80000007247808 */ /* 0x000fca0003000000 */
[----:B------:R-:W-:Y:S01]  /*0a60*/  @P6 FMUL R11, R11, 0.25 ;  /* 0x3e8000000b0b6820 */ /* 0x000fe20000400000 */
[----:B-----5:R-:W-:Y:S02]  /*0a70*/  FSETP.GT.AND P6, PT, R37, 8.50705917302346158658e+37, PT ;  /* 0x7e8000002500780b */ /* 0x020fe40003fc4000 */
[----:B------:R-:W-:Y:S02]  /*0a80*/  SEL R49, R49, RZ, P2 ;  /* 0x000000ff31317207 */ /* 0x000fe40001000000 */
[----:B------:R-:W-:Y:S01]  /*0a90*/  @!P5 FMUL R11, R11, 16777216 ;  /* 0x4b8000000b0bd820 */ /* 0x000fe20000400000 */
[----:B------:R-:W-:Y:S01]  /*0aa0*/  @!P5 FMUL R36, R36, 16777216 ;  /* 0x4b8000002424d820 */ /* 0x000fe20000400000 */
[----:B------:R-:W-:Y:S01]  /*0ab0*/  FSETP.GEU.AND P5, PT, R37, 1.175494350822287508e-38, PT ;  /* 0x008000002500780b */ /* 0x000fe20003fae000 */
[----:B------:R-:W-:Y:S01]  /*0ac0*/  FADD R58, R49, -R58 ;  /* 0x8000003a313a7221 */ /* 0x000fe20000000000 */
[----:B------:R-:W-:-:S05]  /*0ad0*/  FSEL R38, R7, 1, P6 ;  /* 0x3f80000007267808 */ /* 0x000fca0003000000 */
[----:B------:R-:W-:Y:S01]  /*0ae0*/  @P6 FMUL R37, R37, 0.25 ;  /* 0x3e80000025256820 */ /* 0x000fe20000400000 */
[----:B------:R-:W-:-:S05]  /*0af0*/  FSETP.GT.AND P6, PT, R39, 8.50705917302346158658e+37, PT ;  /* 0x7e8000002700780b */ /* 0x000fca0003fc4000 */
[----:B------:R-:W-:Y:S01]  /*0b00*/  @!P5 FMUL R37, R37, 16777216 ;  /* 0x4b8000002525d820 */ /* 0x000fe20000400000 */
[----:B------:R-:W-:Y:S01]  /*0b10*/  @!P5 FMUL R38, R38, 16777216 ;  /* 0x4b8000002626d820 */ /* 0x000fe20000400000 */
[----:B------:R-:W-:Y:S02]  /*0b20*/  FSETP.GEU.AND P5, PT, R39, 1.175494350822287508e-38, PT ;  /* 0x008000002700780b */ /* 0x000fe40003fae000 */
[----:B------:R-:W-:-:S04]  /*0b30*/  FSEL R18, R7, 1, P6 ;  /* 0x3f80000007127808 */ /* 0x000fc80003000000 */
[----:B------:R-:W-:Y:S01]  /*0b40*/  @P6 FMUL R39, R39, 0.25 ;  /* 0x3e80000027276820 */ /* 0x000fe20000400000 */
[----:B------:R-:W-:Y:S02]  /*0b50*/  SEL R51, R51, RZ, P2 ;  /* 0x000000ff33337207 */ /* 0x000fe40001000000 */
[----:B------:R-:W-:-:S04]  /*0b60*/  SEL R60, R19, RZ, P2 ;  /* 0x000000ff133c7207 */ /* 0x000fc80001000000 */
[----:B------:R-:W-:Y:S01]  /*0b70*/  @!P5 FMUL R39, R39, 16777216 ;  /* 0x4b8000002727d820 */ /* 0x000fe20000400000 */
[----:B------:R-:W-:Y:S01]  /*0b80*/  @!P5 FMUL R18, R18, 16777216 ;  /* 0x4b8000001212d820 */ /* 0x000fe20000400000 */
[----:B------:R-:W-:Y:S01]  /*0b90*/  FADD R60, R51, -R60 ;  /* 0x8000003c333c7221 */ /* 0x000fe20000000000 */
[----:B------:R-:W-:Y:S02]  /*0ba0*/  SEL R52, R52, RZ, !P0 ;  /* 0x000000ff34347207 */ /* 0x000fe40004000000 */
[----:B--2---:R-:W-:Y:S02]  /*0bb0*/  SEL R29, R29, RZ, !P4 ;  /* 0x000000ff1d1d7207 */ /* 0x004fe40006000000 */
[----:B----4-:R-:W-:Y:S01]  /*0bc0*/  SEL R56, R47, RZ, !P4 ;  /* 0x000000ff2f387207 */ /* 0x010fe20006000000 */
[----:B------:R-:W-:Y:S01]  /*0bd0*/  FADD R52, R52, -R57 ;  /* 0x8000003934347221 */ /* 0x000fe20000000000 */
[----:B------:R-:W-:Y:S02]  /*0be0*/  SEL R28, R28, RZ, !P4 ;  /* 0x000000ff1c1c7207 */ /* 0x000fe40006000000 */
[----:B------:R-:W-:-:S02]  /*0bf0*/  SEL R31, R31, RZ, !P4 ;  /* 0x000000ff1f1f7207 */ /* 0x000fc40006000000 */
[----:B------:R-:W-:Y:S02]  /*0c00*/  SEL R30, R30, RZ, !P4 ;  /* 0x000000ff1e1e7207 */ /* 0x000fe40006000000 */
[----:B------:R-:W-:Y:S02]  /*0c10*/  SEL R57, R46, RZ, !P4 ;  /* 0x000000ff2e397207 */ /* 0x000fe40006000000 */
[----:B------:R-:W-:Y:S02]  /*0c20*/  SEL R21, R21, RZ, !P3 ;  /* 0x000000ff15157207 */ /* 0x000fe40005800000 */
[----:B------:R-:W-:Y:S02]  /*0c30*/  SEL R20, R20, RZ, !P3 ;  /* 0x000000ff14147207 */ /* 0x000fe40005800000 */
[----:B------:R-:W-:-:S05]  /*0c40*/  SEL R12, R12, RZ, !P4 ;  /* 0x000000ff0c0c7207 */ /* 0x000fca0006000000 */
[----:B------:R-:W-:-:S04]  /*0c50*/  FADD R12, R12, 9.9999997473787516356e-06 ;  /* 0x3727c5ac0c0c7421 */ /* 0x000fc80000000000 */
[----:B------:R-:W0:Y:S01]  /*0c60*/  MUFU.SQRT R49, R12 ;  /* 0x0000000c00317308 */ /* 0x000e220000002000 */
[----:B------:R-:W-:Y:S02]  /*0c70*/  SEL R13, R13, RZ, !P4 ;  /* 0x000000ff0d0d7207 */ /* 0x000fe40006000000 */
[C---:B0-----:R-:W-:Y:S02]  /*0c80*/  FSETP.GT.AND P6, PT, R49.reuse, 8.50705917302346158658e+37, PT ;  /* 0x7e8000003100780b */ /* 0x041fe40003fc4000 */
[----:B------:R-:W-:Y:S02]  /*0c90*/  FSETP.GEU.AND P5, PT, R49, 1.175494350822287508e-38, PT ;  /* 0x008000003100780b */ /* 0x000fe40003fae000 */
[----:B------:R-:W-:Y:S01]  /*0ca0*/  FSEL R19, R7, 1, P6 ;  /* 0x3f80000007137808 */ /* 0x000fe20003000000 */
[----:B------:R-:W-:-:S08]  /*0cb0*/  FADD R13, R13, 9.9999997473787516356e-06 ;  /* 0x3727c5ac0d0d7421 */ /* 0x000fd00000000000 */
[----:B------:R-:W-:Y:S01]  /*0cc0*/  @P6 FMUL R49, R49, 0.25 ;  /* 0x3e80000031316820 */ /* 0x000fe20000400000 */
[----:B------:R-:W-:-:S04]  /*0cd0*/  ISETP.GT.AND P6, PT, R2, 0x15f, PT ;  /* 0x0000015f0200780c */ /* 0x000fc80003fc4270 */
[----:B------:R-:W-:Y:S02]  /*0ce0*/  SEL R51, R42, RZ, P6 ;  /* 0x000000ff2a337207 */ /* 0x000fe40003000000 */
[----:B------:R-:W0:Y:S01]  /*0cf0*/  MUFU.SQRT R42, R13 ;  /* 0x0000000d002a7308 */ /* 0x000e220000002000 */
[----:B------:R-:W-:Y:S02]  /*0d00*/  SEL R34, R34, RZ, P6 ;  /* 0x000000ff22227207 */ /* 0x000fe40003000000 */
[----:B------:R-:W-:Y:S01]  /*0d10*/  SEL R14, R14, RZ, !P4 ;  /* 0x000000ff0e0e7207 */ /* 0x000fe20006000000 */
[----:B------:R-:W-:Y:S01]  /*0d20*/  @!P5 FMUL R49, R49, 16777216 ;  /* 0x4b8000003131d820 */ /* 0x000fe20000400000 */
[----:B------:R-:W-:-:S03]  /*0d30*/  @!P5 FMUL R19, R19, 16777216 ;  /* 0x4b8000001313d820 */ /* 0x000fc60000400000 */
[----:B------:R-:W-:Y:S01]  /*0d40*/  FADD R14, R14, 9.9999997473787516356e-06 ;  /* 0x3727c5ac0e0e7421 */ /* 0x000fe20000000000 */
[C---:B0-----:R-:W-:Y:S02]  /*0d50*/  FSETP.GT.AND P6, PT, R42.reuse, 8.50705917302346158658e+37, PT ;  /* 0x7e8000002a00780b */ /* 0x041fe40003fc4000 */
[----:B------:R-:W-:Y:S01]  /*0d60*/  FSETP.GEU.AND P5, PT, R42, 1.175494350822287508e-38, PT ;  /* 0x008000002a00780b */ /* 0x000fe20003fae000 */
[----:B------:R-:W-:Y:S02]  /*0d70*/  FADD R62, R34, -R51 ;  /* 0x80000033223e7221 */ /* 0x000fe40000000000 */
[----:B------:R-:W0:Y:S01]  /*0d80*/  MUFU.SQRT R51, R14 ;  /* 0x0000000e00337308 */ /* 0x000e220000002000 */
[----:B------:R-:W-:Y:S02]  /*0d90*/  FSEL R34, R7, 1, P6 ;  /* 0x3f80000007227808 */ /* 0x000fe40003000000 */
[----:B------:R-:W-:-:S05]  /*0da0*/  SEL R15, R15, RZ, !P4 ;  /* 0x000000ff0f0f7207 */ /* 0x000fca0006000000 */
[----:B------:R-:W-:Y:S02]  /*0db0*/  @P6 FMUL R42, R42, 0.25 ;  /* 0x3e8000002a2a6820 */ /* 0x000fe40000400000 */
[----:B------:R-:W-:Y:S02]  /*0dc0*/  @!P5 FMUL R34, R34, 16777216 ;  /* 0x4b8000002222d820 */ /* 0x000fe40000400000 */
[----:B------:R-:W-:Y:S01]  /*0dd0*/  @!P5 FMUL R42, R42, 16777216 ;  /* 0x4b8000002a2ad820 */ /* 0x000fe20000400000 */
[----:B------:R-:W-:Y:S01]  /*0de0*/  ISETP.GT.AND P5, PT, R2, 0x15f, PT ;  /* 0x0000015f0200780c */ /* 0x000fe20003fa4270 */
[----:B------:R-:W-:Y:S01]  /*0df0*/  FADD R15, R15, 9.9999997473787516356e-06 ;  /* 0x3727c5ac0f0f7421 */ /* 0x000fe20000000000 */
[----:B0-----:R-:W-:Y:S02]  /*0e00*/  FSETP.GT.AND P6, PT, R51, 8.50705917302346158658e+37, PT ;  /* 0x7e8000003300780b */ /* 0x001fe40003fc4000 */
[----:B------:R-:W-:Y:S02]  /*0e10*/  SEL R12, R43, RZ, P5 ;  /* 0x000000ff2b0c7207 */ /* 0x000fe40002800000 */
[----:B------:R-:W0:Y:S01]  /*0e20*/  MUFU.SQRT R43, R15 ;  /* 0x0000000f002b7308 */ /* 0x000e220000002000 */
[----:B------:R-:W-:-:S02]  /*0e30*/  SEL R35, R35, RZ, P5 ;  /* 0x000000ff23237207 */ /* 0x000fc40002800000 */
[----:B------:R-:W-:-:S03]  /*0e40*/  FSETP.GEU.AND P5, PT, R51, 1.175494350822287508e-38, PT ;  /* 0x008000003300780b */ /* 0x000fc60003fae000 */
[----:B------:R-:W-:Y:S01]  /*0e50*/  FADD R63, R35, -R12 ;  /* 0x8000000c233f7221 */ /* 0x000fe20000000000 */
[----:B------:R-:W-:Y:S02]  /*0e60*/  FSEL R35, R7, 1, P6 ;  /* 0x3f80000007237808 */ /* 0x000fe40003000000 */
[----:B------:R-:W-:Y:S01]  /*0e70*/  @P6 FMUL R51, R51, 0.25 ;  /* 0x3e80000033336820 */ /* 0x000fe20000400000 */
[----:B0-----:R-:W-:-:S06]  /*0e80*/  FSETP.GT.AND P6, PT, R43, 8.50705917302346158658e+37, PT ;  /* 0x7e8000002b00780b */ /* 0x001fcc0003fc4000 */
[----:B------:R-:W-:Y:S01]  /*0e90*/  @!P5 FMUL R51, R51, 16777216 ;  /* 0x4b8000003333d820 */ /* 0x000fe20000400000 */
[----:B------:R-:W-:Y:S01]  /*0ea0*/  @!P5 FMUL R35, R35, 16777216 ;  /* 0x4b8000002323d820 */ /* 0x000fe20000400000 */
[----:B------:R-:W-:-:S04]  /*0eb0*/  ISETP.GT.AND P5, PT, R2, 0x15f, PT ;  /* 0x0000015f0200780c */ /* 0x000fc80003fa4270 */
[----:B------:R-:W-:Y:S02]  /*0ec0*/  SEL R40, R40, RZ, P5 ;  /* 0x000000ff28287207 */ /* 0x000fe40002800000 */
[----:B------:R-:W-:Y:S02]  /*0ed0*/  SEL R17, R32, RZ, P5 ;  /* 0x000000ff20117207 */ /* 0x000fe40002800000 */
[C---:B------:R-:W-:Y:S01]  /*0ee0*/  FSETP.GEU.AND P5, PT, R43.reuse, 1.175494350822287508e-38, PT ;  /* 0x008000002b00780b */ /* 0x040fe20003fae000 */
[----:B------:R-:W-:Y:S01]  /*0ef0*/  @P6 FMUL R43, R43, 0.25 ;  /* 0x3e8000002b2b6820 */ /* 0x000fe20000400000 */
[----:B------:R-:W-:Y:S02]  /*0f00*/  FSEL R32, R7, 1, P6 ;  /* 0x3f80000007207808 */ /* 0x000fe40003000000 */
[----:B------:R-:W-:-:S04]  /*0f10*/  ISETP.GT.AND P6, PT, R2, 0x15f, PT ;  /* 0x0000015f0200780c */ /* 0x000fc80003fc4270 */
[----:B------:R-:W-:Y:S02]  /*0f20*/  SEL R16, R33, RZ, P6 ;  /* 0x000000ff21107207 */ /* 0x000fe40003000000 */
[----:B------:R-:W-:Y:S01]  /*0f30*/  SEL R41, R41, RZ, P6 ;  /* 0x000000ff29297207 */ /* 0x000fe20003000000 */
[----:B------:R-:W-:-:S04]  /*0f40*/  FADD R17, R17, -R40 ;  /* 0x8000002811117221 */ /* 0x000fc80000000000 */
[----:B------:R-:W-:Y:S02]  /*0f50*/  FADD R16, R16, -R41 ;  /* 0x8000002910107221 */ /* 0x000fe40000000000 */
[----:B------:R-:W0:Y:S01]  /*0f60*/  LDC.64 R40, c[0x0][0x298] ;  /* 0x0000a600ff287b82 */ /* 0x000e220000000a00 */
[----:B------:R-:W-:Y:S02]  /*0f70*/  SEL R12, R45, RZ, !P4 ;  /* 0x000000ff2d0c7207 */ /* 0x000fe40006000000 */
[----:B------:R-:W-:Y:S02]  /*0f80*/  SEL R13, R44, RZ, !P4 ;  /* 0x000000ff2c0d7207 */ /* 0x000fe40006000000 */
[----:B------:R-:W-:Y:S01]  /*0f90*/  P2R R44, PR, RZ, 0x10 ;  /* 0x00000010ff2c7803 */ /* 0x000fe20000000000 */
[----:B------:R-:W-:Y:S01]  /*0fa0*/  FADD R29, R29, -R12 ;  /* 0x8000000c1d1d7221 */ /* 0x000fe20000000000 */
[----:B------:R-:W-:Y:S02]  /*0fb0*/  ISETP.GT.AND P4, PT, R2, 0x15f, PT ;  /* 0x0000015f0200780c */ /* 0x000fe40003f84270 */
[----:B------:R-:W-:-:S02]  /*0fc0*/  SEL R12, R25, RZ, !P3 ;  /* 0x000000ff190c7207 */ /* 0x000fc40005800000 */
[----:B------:R-:W-:Y:S01]  /*0fd0*/  SEL R25, R24, RZ, !P3 ;  /* 0x000000ff18197207 */ /* 0x000fe20005800000 */
[----:B------:R-:W-:Y:S01]  /*0fe0*/  FADD R28, R28, -R13 ;  /* 0x8000000d1c1c7221 */ /* 0x000fe20000000000 */
[----:B------:R-:W-:Y:S01]  /*0ff0*/  CS2R R14, SRZ ;  /* 0x00000000000e7805 */ /* 0x000fe2000001ff00 */
[----:B------:R-:W-:Y:S01]  /*1000*/  FADD R24, R21, -R12 ;  /* 0x8000000c15187221 */ /* 0x000fe20000000000 */
[----:B------:R-:W-:Y:S01]  /*1010*/  CS2R R12, SRZ ;  /* 0x00000000000c7805 */ /* 0x000fe2000001ff00 */
[----:B------:R-:W-:Y:S01]  /*1020*/  FADD R25, R20, -R25 ;  /* 0x8000001914197221 */ /* 0x000fe20000000000 */
[----:B0-----:R-:W-:-:S05]  /*1030*/  IMAD.WIDE R20, R2, 0x4, R40 ;  /* 0x0000000402147825 */ /* 0x001fca00078e0228 */
[----:B------:R-:W2:Y:S01]  /*1040*/  @P4 LDG.E.EL.128 R12, desc[UR4][R20.64+-0x580] ;  /* 0xfffa8004140c4981 */ /* 0x000ea2000c2e1d00 */
[----:B------:R-:W-:Y:S01]  /*1050*/  FADD R56, R31, -R56 ;  /* 0x800000381f387221 */ /* 0x000fe20000000000 */
[----:B------:R-:W-:Y:S01]  /*1060*/  FADD R57, R30, -R57 ;  /* 0x800000391e397221 */ /* 0x000fe20000000000 */
[----:B------:R-:W-:Y:S01]  /*1070*/  SEL R46, R27, RZ, !P3 ;  /* 0x000000ff1b2e7207 */ /* 0x000fe20005800000 */
[----:B------:R-:W-:Y:S01]  /*1080*/  @!P5 FMUL R43, R43, 16777216 ;  /* 0x4b8000002b2bd820 */ /* 0x000fe20000400000 */
[----:B------:R-:W-:Y:S01]  /*1090*/  @!P5 FMUL R32, R32, 16777216 ;  /* 0x4b8000002020d820 */ /* 0x000fe20000400000 */
[----:B------:R-:W-:Y:S02]  /*10a0*/  SEL R48, R48, RZ, P2 ;  /* 0x000000ff30307207 */ /* 0x000fe40001000000 */
[----:B------:R-:W-:Y:S01]  /*10b0*/  SEL R22, R22, RZ, !P3 ;  /* 0x000000ff16167207 */ /* 0x000fe20005800000 */
[----:B------:R-:W-:Y:S02]  /*10c0*/  MUFU.RCP R37, R37 ;  /* 0x0000002500257308 */ /* 0x000fe40000001000 */
[----:B------:R-:W-:-:S06]  /*10d0*/  FADD R59, R48, -R59 ;  /* 0x8000003b303b7221 */ /* 0x000fcc0000000000 */
[----:B------:R-:W0:Y:S01]  /*10e0*/  MUFU.RCP R39, R39 ;  /* 0x0000002700277308 */ /* 0x000e220000001000 */
[----:B------:R-:W-:-:S07]  /*10f0*/  SEL R23, R23, RZ, !P3 ;  /* 0x000000ff17177207 */ /* 0x000fce0005800000 */
[----:B------:R-:W1:Y:S01]  /*1100*/  MUFU.RCP R11, R11 ;  /* 0x0000000b000b7308 */ /* 0x000e620000001000 */
[----:B------:R-:W-:Y:S01]  /*1110*/  FADD R23, R23, -R46 ;  /* 0x8000002e17177221 */ /* 0x000fe20000000000 */
[----:B0-----:R-:W-:-:S06]  /*1120*/  FMUL R18, R39, R18 ;  /* 0x0000001227127220 */ /* 0x001fcc0000400000 */
[----:B------:R-:W0:Y:S08]  /*1130*/  MUFU.RCP R9, R9 ;  /* 0x0000000900097308 */ /* 0x000e300000001000 */
[----:B------:R-:W3:Y:S01]  /*1140*/  MUFU.RCP R43, R43 ;  /* 0x0000002b002b7308 */ /* 0x000ee20000001000 */
[----:B-1----:R-:W-:Y:S01]  /*1150*/  FMUL R33, R11, R36 ;  /* 0x000000240b217220 */ /* 0x002fe20000400000 */
[----:B------:R-:W-:Y:S01]  /*1160*/  FMUL R11, R18, R23 ;  /* 0x00000017120b7220 */ /* 0x000fe20000400000 */
[----:B0-----:R-:W-:Y:S01]  /*1170*/  FMUL R10, R9, R10 ;  /* 0x0000000a090a7220 */ /* 0x001fe20000400000 */
[----:B------:R-:W-:-:S02]  /*1180*/  VIADD R9, R2, 0xffffffa0 ;  /* 0xffffffa002097836 */ /* 0x000fc40000000000 */
[----:B---3--:R-:W-:-:S04]  /*1190*/  FMUL R43, R43, R32 ;  /* 0x000000202b2b7220 */ /* 0x008fc80000400000 */
[----:B------:R-:W-:Y:S01]  /*11a0*/  FMUL R56, R43, R56 ;  /* 0x000000382b387220 */ /* 0x000fe20000400000 */
[----:B------:R-:W-:Y:S01]  /*11b0*/  FMUL R10, R10, R25 ;  /* 0x000000190a0a7220 */ /* 0x000fe20000400000 */
[----:B--2---:R-:W-:-:S05]  /*11c0*/  SEL R12, R12, RZ, P4 ;  /* 0x000000ff0c0c7207 */ /* 0x004fca0002000000 */
[----:B------:R-:W-:-:S04]  /*11d0*/  FADD R31, R12, 9.9999997473787516356e-06 ;  /* 0x3727c5ac0c1f7421 */ /* 0x000fc80000000000 */
[----:B------:R-:W0:Y:S01]  /*11e0*/  MUFU.SQRT R30, R31 ;  /* 0x0000001f001e7308 */ /* 0x000e220000002000 */
[----:B------:R-:W-:-:S05]  /*11f0*/  SEL R13, R13, RZ, P4 ;  /* 0x000000ff0d0d7207 */ /* 0x000fca0002000000 */
[----:B------:R-:W-:-:S04]  /*1200*/  FADD R27, R13, 9.9999997473787516356e-06 ;  /* 0x3727c5ac0d1b7421 */ /* 0x000fc80000000000 */
[----:B------:R-:W1:Y:S01]  /*1210*/  MUFU.SQRT R21, R27 ;  /* 0x0000001b00157308 */ /* 0x000e620000002000 */
[----:B------:R-:W-:Y:S02]  /*1220*/  SEL R14, R14, RZ, P4 ;  /* 0x000000ff0e0e7207 */ /* 0x000fe40002000000 */
[C---:B0-----:R-:W-:Y:S02]  /*1230*/  FSETP.GT.AND P6, PT, R30.reuse, 8.50705917302346158658e+37, PT ;  /* 0x7e8000001e00780b */ /* 0x041fe40003fc4000 */
[----:B------:R-:W-:Y:S01]  /*1240*/  FSETP.GEU.AND P5, PT, R30, 1.175494350822287508e-38, PT ;  /* 0x008000001e00780b */ /* 0x000fe20003fae000 */
[----:B------:R-:W-:Y:S01]  /*1250*/  FADD R31, R14, 9.9999997473787516356e-06 ;  /* 0x3727c5ac0e1f7421 */ /* 0x000fe20000000000 */
[----:B------:R-:W-:-:S03]  /*1260*/  FSEL R12, R7, 1, P6 ;  /* 0x3f800000070c7808 */ /* 0x000fc60003000000 */
[----:B------:R-:W0:Y:S01]  /*1270*/  MUFU.SQRT R20, R31 ;  /* 0x0000001f00147308 */ /* 0x000e220000002000 */
[----:B------:R-:W-:-:S05]  /*1280*/  SEL R15, R15, RZ, P4 ;  /* 0x000000ff0f0f7207 */ /* 0x000fca0002000000 */
[----:B------:R-:W-:Y:S01]  /*1290*/  @P6 FMUL R30, R30, 0.25 ;  /* 0x3e8000001e1e6820 */ /* 0x000fe20000400000 */
[C---:B-1----:R-:W-:Y:S01]  /*12a0*/  FSETP.GT.AND P6, PT, R21.reuse, 8.50705917302346158658e+37, PT ;  /* 0x7e8000001500780b */ /* 0x042fe20003fc4000 */
[----:B------:R-:W-:Y:S02]  /*12b0*/  @!P5 FMUL R12, R12, 16777216 ;  /* 0x4b8000000c0cd820 */ /* 0x000fe40000400000 */
[----:B------:R-:W-:Y:S01]  /*12c0*/  @!P5 FMUL R30, R30, 16777216 ;  /* 0x4b8000001e1ed820 */ /* 0x000fe20000400000 */
[----:B------:R-:W-:Y:S02]  /*12d0*/  FSETP.GEU.AND P5, PT, R21, 1.175494350822287508e-38, PT ;  /* 0x008000001500780b */ /* 0x000fe40003fae000 */
[----:B------:R-:W-:Y:S01]  /*12e0*/  SEL R27, R26, RZ, !P3 ;  /* 0x000000ff1a1b7207 */ /* 0x000fe20005800000 */
[----:B------:R-:W-:Y:S01]  /*12f0*/  FADD R26, R15, 9.9999997473787516356e-06 ;  /* 0x3727c5ac0f1a7421 */ /* 0x000fe20000000000 */
[----:B------:R-:W-:-:S03]  /*1300*/  FSEL R13, R7, 1, P6 ;  /* 0x3f800000070d7808 */ /* 0x000fc60003000000 */
[----:B------:R-:W-:Y:S02]  /*1310*/  FADD R48, R22, -R27 ;  /* 0x8000001b16307221 */ /* 0x000fe40000000000 */
[----:B------:R-:W-:Y:S01]  /*1320*/  @P6 FMUL R21, R21, 0.25 ;  /* 0x3e80000015156820 */ /* 0x000fe20000400000 */
[----:B------:R-:W1:Y:S01]  /*1330*/  MUFU.SQRT R22, R26 ;  /* 0x0000001a00167308 */ /* 0x000e620000002000 */
[C---:B0-----:R-:W-:Y:S02]  /*1340*/  FSETP.GT.AND P6, PT, R20.reuse, 8.50705917302346158658e+37, PT ;  /* 0x7e8000001400780b */ /* 0x041fe40003fc4000 */
[----:B------:R-:W-:Y:S01]  /*1350*/  @!P5 FMUL R21, R21, 16777216 ;  /* 0x4b8000001515d820 */ /* 0x000fe20000400000 */
[----:B------:R-:W-:Y:S01]  /*1360*/  @!P5 FMUL R13, R13, 16777216 ;  /* 0x4b8000000d0dd820 */ /* 0x000fe20000400000 */
[----:B------:R-:W-:Y:S01]  /*1370*/  FSETP.GEU.AND P5, PT, R20, 1.175494350822287508e-38, PT ;  /* 0x008000001400780b */ /* 0x000fe20003fae000 */
[----:B------:R-:W-:Y:S01]  /*1380*/  FMUL R31, R37, R38 ;  /* 0x00000026251f7220 */ /* 0x000fe20000400000 */
[----:B------:R-:W-:Y:S01]  /*1390*/  FSEL R14, R7, 1, P6 ;  /* 0x3f800000070e7808 */ /* 0x000fe20003000000 */
[----:B------:R-:W-:Y:S02]  /*13a0*/  MUFU.RCP R18, R21 ;  /* 0x0000001500127308 */ /* 0x000fe40000001000 */
[----:B------:R-:W-:-:S04]  /*13b0*/  FMUL R48, R31, R48 ;  /* 0x000000301f307220 */ /* 0x000fc80000400000 */
[----:B------:R-:W-:Y:S01]  /*13c0*/  @P6 FMUL R20, R20, 0.25 ;  /* 0x3e80000014146820 */ /* 0x000fe20000400000 */
[----:B-1----:R-:W-:Y:S01]  /*13d0*/  FSETP.GT.AND P6, PT, R22, 8.50705917302346158658e+37, PT ;  /* 0x7e8000001600780b */ /* 0x002fe20003fc4000 */
[----:B------:R-:W0:Y:S02]  /*13e0*/  MUFU.RCP R31, R30 ;  /* 0x0000001e001f7308 */ /* 0x000e240000001000 */
[----:B------:R-:W-:Y:S01]  /*13f0*/  @!P5 FMUL R20, R20, 16777216 ;  /* 0x4b8000001414d820 */ /* 0x000fe20000400000 */
[----:B------:R-:W-:Y:S01]  /*1400*/  @!P5 FMUL R14, R14, 16777216 ;  /* 0x4b8000000e0ed820 */ /* 0x000fe20000400000 */
[----:B------:R-:W-:-:S04]  /*1410*/  FSETP.GEU.AND P5, PT, R22, 1.175494350822287508e-38, PT ;  /* 0x008000001600780b */ /* 0x000fc80003fae000 */
[----:B------:R0:W1:Y:S01]  /*1420*/  MUFU.RCP R27, R42 ;  /* 0x0000002a001b7308 */ /* 0x0000620000001000 */
[----:B------:R-:W-:-:S03]  /*1430*/  FSEL R15, R7, 1, P6 ;  /* 0x3f800000070f7808 */ /* 0x000fc60003000000 */
[----:B------:R-:W-:-:S04]  /*1440*/  @P6 FMUL R22, R22, 0.25 ;  /* 0x3e80000016166820 */ /* 0x000fc80000400000 */
[----:B------:R-:W2:Y:S01]  /*1450*/  MUFU.RCP R38, R51 ;  /* 0x0000003300267308 */ /* 0x000ea20000001000 */
[----:B------:R-:W-:-:S07]  /*1460*/  @!P5 FMUL R22, R22, 16777216 ;  /* 0x4b8000001616d820 */ /* 0x000fce0000400000 */
[----:B------:R3:W4:Y:S01]  /*1470*/  MUFU.RCP R26, R49 ;  /* 0x00000031001a7308 */ /* 0x0007220000001000 */
[----:B------:R-:W-:Y:S01]  /*1480*/  @!P5 FMUL R15, R15, 16777216 ;  /* 0x4b8000000f0fd820 */ /* 0x000fe20000400000 */
[----:B------:R-:W-:Y:S01]  /*1490*/  ISETP.GE.U32.AND P5, PT, R9, 0xc0, PT ;  /* 0x000000c00900780c */ /* 0x000fe20003fa6070 */
[----:B0-----:R-:W-:Y:S01]  /*14a0*/  FMUL R42, R31, R12 ;  /* 0x0000000c1f2a7220 */ /* 0x001fe20000400000 */
[----:B------:R-:W-:Y:S01]  /*14b0*/  FMUL R43, R18, R13 ;  /* 0x0000000d122b7220 */ /* 0x000fe20000400000 */
[----:B-1----:R-:W-:Y:S01]  /*14c0*/  FMUL R34, R27, R34 ;  /* 0x000000221b227220 */ /* 0x002fe20000400000 */
[----:B------:R-:W0:Y:S01]  /*14d0*/  LDC.64 R12, c[0x0][0x240] ;  /* 0x00009000ff0c7b82 */ /* 0x000e220000000a00 */
[----:B------:R-:W-:Y:S02]  /*14e0*/  VIADD R18, R0, 0xffffffa0 ;  /* 0xffffffa000127836 */ /* 0x000fe40000000000 */
[----:B------:R-:W-:Y:S01]  /*14f0*/  FMUL R9, R33, R24 ;  /* 0x0000001821097220 */ /* 0x000fe20000400000 */
[----:B--2---:R-:W-:Y:S01]  /*1500*/  FMUL R38, R38, R35 ;  /* 0x0000002326267220 */ /* 0x004fe20000400000 */
[----:B---3--:R-:W-:Y:S01]  /*1510*/  FMUL R49, R34, R29 ;  /* 0x0000001d22317220 */ /* 0x008fe20000400000 */
[----:B------:R-:W-:-:S02]  /*1520*/  CS2R R32, SRZ ;  /* 0x0000000000207805 */ /* 0x000fc4000001ff00 */
[----:B------:R-:W-:Y:S02]  /*1530*/  CS2R R34, SRZ ;  /* 0x0000000000227805 */ /* 0x000fe4000001ff00 */
[----:B------:R-:W-:Y:S01]  /*1540*/  ISETP.GE.U32.AND P6, PT, R18, 0xc0, PT ;  /* 0x000000c01200780c */ /* 0x000fe20003fc6070 */
[----:B----4-:R-:W-:Y:S02]  /*1550*/  FMUL R51, R26, R19 ;  /* 0x000000131a337220 */ /* 0x010fe40000400000 */
[----:B------:R-:W1:Y:S01]  /*1560*/  LDC.64 R18, c[0x0][0x248] ;  /* 0x00009200ff127b82 */ /* 0x000e620000000a00 */
[----:B------:R2:W3:Y:S01]  /*1570*/  @!P5 LDG.E.EL.128 R32, desc[UR4][R64.64+-0x180] ;  /* 0xfffe80044020d981 */ /* 0x0004e2000c2e1d00 */
[----:B------:R-:W4:Y:S08]  /*1580*/  MUFU.RCP R22, R22 ;  /* 0x0000001600167308 */ /* 0x000f300000001000 */
[----:B------:R0:W5:Y:S01]  /*1590*/  MUFU.RCP R47, R20 ;  /* 0x00000014002f7308 */ /* 0x0001620000001000 */
[----:B--2---:R-:W-:Y:S01]  /*15a0*/  FMUL R64, R42, R17 ;  /* 0x000000112a407220 */ /* 0x004fe20000400000 */
[----:B------:R-:W-:-:S02]  /*15b0*/  FMUL R65, R43, R16 ;  /* 0x000000102b417220 */ /* 0x000fc40000400000 */
[----:B------:R-:W2:Y:S01]  /*15c0*/  LDC.64 R42, c[0x0][0x270] ;  /* 0x00009c00ff2a7b82 */ /* 0x000ea20000000a00 */
[----:B------:R-:W-:Y:S01]  /*15d0*/  FMUL R51, R51, R28 ;  /* 0x0000001c33337220 */ /* 0x000fe20000400000 */
[----:B------:R-:W-:Y:S02]  /*15e0*/  CS2R R28, SRZ ;  /* 0x00000000001c7805 */ /* 0x000fe4000001ff00 */
[----:B------:R-:W-:Y:S01]  /*15f0*/  CS2R R30, SRZ ;  /* 0x00000000001e7805 */ /* 0x000fe2000001ff00 */
[----:B0-----:R-:W-:-:S04]  /*1600*/  IMAD.WIDE R20, R2, 0x4, R12 ;  /* 0x0000000402147825 */ /* 0x001fc800078e020c */
[----:B----4-:R-:W-:Y:S01]  /*1610*/  FMUL R46, R22, R15 ;  /* 0x0000000f162e7220 */ /* 0x010fe20000400000 */
[----:B------:R-:W-:Y:S02]  /*1620*/  CS2R R24, SRZ ;  /* 0x0000000000187805 */ /* 0x000fe4000001ff00 */
[----:B------:R-:W-:Y:S01]  /*1630*/  CS2R R26, SRZ ;  /* 0x00000000001a7805 */ /* 0x000fe2000001ff00 */
[----:B------:R-:W-:Y:S01]  /*1640*/  IMAD.WIDE R22, R0, 0x4, R12 ;  /* 0x0000000400167825 */ /* 0x000fe200078e020c */
[----:B------:R1:W4:Y:S03]  /*1650*/  @!P5 LDG.E.EL.128 R28, desc[UR4][R20.64+-0x180] ;  /* 0xfffe8004141cd981 */ /* 0x000326000c2e1d00 */
[----:B-----5:R-:W-:Y:S01]  /*1660*/  FMUL R47, R47, R14 ;  /* 0x0000000e2f2f7220 */ /* 0x020fe20000400000 */
[----:B------:R-:W-:Y:S02]  /*1670*/  CS2R R12, SRZ ;  /* 0x00000000000c7805 */ /* 0x000fe4000001ff00 */
[----:B------:R-:W-:Y:S01]  /*1680*/  CS2R R14, SRZ ;  /* 0x00000000000e7805 */ /* 0x000fe2000001ff00 */
[----:B------:R0:W5:Y:S01]  /*1690*/  @!P6 LDG.E.EL.128 R24, desc[UR4][R22.64+-0x180] ;  /* 0xfffe80041618e981 */ /* 0x000162000c2e1d00 */
[----:B-1----:R-:W-:-:S04]  /*16a0*/  IMAD.WIDE R20, R2, 0x4, R18 ;  /* 0x0000000402147825 */ /* 0x002fc800078e0212 */
[----:B------:R-:W-:Y:S01]  /*16b0*/  FMUL R63, R46, R63 ;  /* 0x0000003f2e3f7220 */ /* 0x000fe20000400000 */
[----:B------:R-:W-:Y:S01]  /*16c0*/  FMUL R62, R47, R62 ;  /* 0x0000003e2f3e7220 */ /* 0x000fe20000400000 */
[----:B0-----:R-:W-:Y:S01]  /*16d0*/  CS2R R22, SRZ ;  /* 0x0000000000167805 */ /* 0x001fe2000001ff00 */
[----:B------:R0:W3:Y:S01]  /*16e0*/  @!P5 LDG.E.EL.128 R12, desc[UR4][R20.64+-0x180] ;  /* 0xfffe8004140cd981 */ /* 0x0000e2000c2e1d00 */
[----:B--2---:R-:W-:Y:S01]  /*16f0*/  IMAD.WIDE R46, R2, 0x4, R42 ;  /* 0x00000004022e7825 */ /* 0x004fe200078e022a */
[----:B0-----:R-:W-:-:S06]  /*1700*/  CS2R R20, SRZ ;  /* 0x0000000000147805 */ /* 0x001fcc000001ff00 */
[----:B------:R-:W2:Y:S01]  /*1710*/  @!P0 LDG.E.EL.128 R20, desc[UR4][R46.64+-0x480] ;  /* 0xfffb80042e148981 */ /* 0x000ea2000c2e1d00 */
[----:B------:R-:W-:Y:S01]  /*1720*/  FMUL R57, R38, R57 ;  /* 0x0000003926397220 */ /* 0x000fe20000400000 */
[----:B------:R-:W-:Y:S02]  /*1730*/  CS2R R36, SRZ ;  /* 0x0000000000247805 */ /* 0x000fe4000001ff00 */
[----:B------:R-:W-:Y:S02]  /*1740*/  CS2R R38, SRZ ;  /* 0x0000000000267805 */ /* 0x000fe4000001ff00 */
[----:B------:R-:W-:-:S04]  /*1750*/  CS2R R16, SRZ ;  /* 0x0000000000107805 */ /* 0x000fc8000001ff00 */
[----:B------:R0:W3:Y:S02]  /*1760*/  @!P6 LDG.E.EL.128 R36, desc[UR4][R66.64+-0x180] ;  /* 0xfffe80044224e981 */ /* 0x0000e4000c2e1d00 */
[----:B0-----:R-:W-:Y:S01]  /*1770*/  IMAD.WIDE R66, R0, 0x4, R18 ;  /* 0x0000000400427825 */ /* 0x001fe200078e0212 */
[----:B------:R-:W-:-:S06]  /*1780*/  CS2R R18, SRZ ;  /* 0x0000000000127805 */ /* 0x000fcc000001ff00 */
[----:B------:R0:W3:Y:S01]  /*1790*/  @!P6 LDG.E.EL.128 R16, desc[UR4][R66.64+-0x180] ;  /* 0xfffe80044210e981 */ /* 0x0000e2000c2e1d00 */
[----:B------:R-:W-:Y:S01]  /*17a0*/  P2R R45, PR, RZ, 0x8 ;  /* 0x00000008ff2d7803 */ /* 0x000fe20000000000 */
[----:B------:R-:W-:Y:S01]  /*17b0*/  IMAD.WIDE R70, R0, 0x4, R42 ;  /* 0x0000000400467825 */ /* 0x000fe200078e022a */
[----:B------:R-:W-:Y:S02]  /*17c0*/  CS2R R42, SRZ ;  /* 0x00000000002a7805 */ /* 0x000fe4000001ff00 */
[----:B--2---:R-:W-:-:S05]  /*17d0*/  SEL R20, R20, RZ, !P0 ;  /* 0x000000ff14147207 */ /* 0x004fca0004000000 */
[----:B------:R-:W-:-:S04]  /*17e0*/  FADD R20, R20, 9.9999997473787516356e-06 ;  /* 0x3727c5ac14147421 */ /* 0x000fc80000000000 */
[----:B0-----:R-:W0:Y:S02]  /*17f0*/  MUFU.SQRT R66, R20 ;  /* 0x0000001400427308 */ /* 0x001e240000002000 */
[C---:B0-----:R-:W-:Y:S02]  /*1800*/  FSETP.GT.AND P4, PT, R66.reuse, 8.50705917302346158658e+37, PT ;  /* 0x7e8000004200780b */ /* 0x041fe40003f84000 */
[----:B------:R-:W-:-:S11]  /*1810*/  FSETP.GEU.AND P3, PT, R66, 1.175494350822287508e-38, PT ;  /* 0x008000004200780b */ /* 0x000fd60003f6e000 */
[----:B------:R-:W-:-:S04]  /*1820*/  @P4 FMUL R66, R66, 0.25 ;  /* 0x3e80000042424820 */ /* 0x000fc80000400000 */
[----:B------:R-:W-:Y:S01]  /*1830*/  @!P3 FMUL R66, R66, 16777216 ;  /* 0x4b8000004242b820 */ /* 0x000fe20000400000 */
[----:B------:R-:W-:-:S05]  /*1840*/  FSEL R67, R7, 1, P4 ;  /* 0x3f80000007437808 */ /* 0x000fca0002000000 */
[----:B------:R-:W0:Y:S01]  /*1850*/  MUFU.RCP R66, R66 ;  /* 0x0000004200427308 */ /* 0x000e220000001000 */
[----:B------:R-:W-:Y:S01]  /*1860*/  SEL R21, R21, RZ, !P0 ;  /* 0x000000ff15157207 */ /* 0x000fe20004000000 */
[----:B------:R-:W-:-:S04]  /*1870*/  @!P3 FMUL R67, R67, 16777216 ;  /* 0x4b8000004343b820 */ /* 0x000fc80000400000 */
[----:B------:R-:W-:Y:S01]  /*1880*/  FADD R21, R21, 9.9999997473787516356e-06 ;  /* 0x3727c5ac15157421 */ /* 0x000fe20000000000 */
[----:B------:R-:W-:Y:S01]  /*1890*/  SEL R20, R22, RZ, !P0 ;  /* 0x000000ff16147207 */ /* 0x000fe20004000000 */
[----:B0-----:R-:W-:Y:S02]  /*18a0*/  FMUL R47, R66, R67 ;  /* 0x00000043422f7220 */ /* 0x001fe40000400000 */
[----:B------:R-:W0:Y:S02]  /*18b0*/  MUFU.SQRT R67, R21 ;  /* 0x0000001500437308 */ /* 0x000e240000002000 */
[----:B------:R-:W-:-:S06]  /*18c0*/  FADD R20, R20, 9.9999997473787516356e-06 ;  /* 0x3727c5ac14147421 */ /* 0x000fcc0000000000 */
[----:B------:R-:W1:Y:S01]  /*18d0*/  MUFU.SQRT R22, R20 ;  /* 0x0000001400167308 */ /* 0x000e620000002000 */
[C---:B0-----:R-:W-:Y:S02]  /*18e0*/  FSETP.GT.AND P4, PT, R67.reuse, 8.50705917302346158658e+37, PT ;  /* 0x7e8000004300780b */ /* 0x041fe40003f84000 */
[----:B------:R-:W-:Y:S02]  /*18f0*/  FSETP.GEU.AND P3, PT, R67, 1.175494350822287508e-38, PT ;  /* 0x008000004300780b */ /* 0x000fe40003f6e000 */
[----:B------:R-:W-:-:S09]  /*1900*/  FSEL R69, R7, 1, P4 ;  /* 0x3f80000007457808 */ /* 0x000fd20002000000 */
[----:B------:R-:W-:Y:S01]  /*1910*/  @P4 FMUL R67, R67, 0.25 ;  /* 0x3e80000043434820 */ /* 0x000fe20000400000 */
[C---:B-1----:R-:W-:Y:S01]  /*1920*/  FSETP.GT.AND P4, PT, R22.reuse, 8.50705917302346158658e+37, PT ;  /* 0x7e8000001600780b */ /* 0x042fe20003f84000 */
[----:B------:R-:W-:Y:S02]  /*1930*/  @!P3 FMUL R69, R69, 16777216 ;  /* 0x4b8000004545b820 */ /* 0x000fe40000400000 */
[----:B------:R-:W-:Y:S01]  /*1940*/  @!P3 FMUL R67, R67, 16777216 ;  /* 0x4b8000004343b820 */ /* 0x000fe20000400000 */
[----:B------:R-:W-:-:S03]  /*1950*/  FSETP.GEU.AND P3, PT, R22, 1.175494350822287508e-38, PT ;  /* 0x008000001600780b */ /* 0x000fc60003f6e000 */
[----:B------:R-:W0:Y:S06]  /*1960*/  MUFU.RCP R46, R67 ;  /* 0x00000043002e7308 */ /* 0x000e2c0000001000 */
[----:B------:R-:W-:-:S04]  /*1970*/  @P4 FMUL R22, R22, 0.25 ;  /* 0x3e80000016164820 */ /* 0x000fc80000400000 */
[----:B------:R-:W-:Y:S01]  /*1980*/  @!P3 FMUL R22, R22, 16777216 ;  /* 0x4b8000001616b820 */ /* 0x000fe20000400000 */
[----:B0-----:R-:W-:-:S03]  /*1990*/  FMUL R46, R46, R69 ;  /* 0x000000452e2e7220 */ /* 0x001fc60000400000 */
[----:B------:R-:W0:Y:S01]  /*19a0*/  MUFU.RCP R69, R22 ;  /* 0x0000001600457308 */ /* 0x000e220000001000 */
[----:B------:R-:W-:-:S05]  /*19b0*/  FSEL R66, R7, 1, P4 ;  /* 0x3f80000007427808 */ /* 0x000fca0002000000 */
[----:B------:R-:W-:-:S04]  /*19c0*/  @!P3 FMUL R66, R66, 16777216 ;  /* 0x4b8000004242b820 */ /* 0x000fc80000400000 */
[----:B0-----:R-:W-:Y:S01]  /*19d0*/  FMUL R69, R69, R66 ;  /* 0x0000004245457220 */ /* 0x001fe20000400000 */
[----:B------:R-:W-:Y:S01]  /*19e0*/  IMAD.WIDE R66, R0, 0x4, R40 ;  /* 0x0000000400427825 */ /* 0x000fe200078e0228 */
[----:B------:R-:W-:-:S06]  /*19f0*/  CS2R R40, SRZ ;  /* 0x0000000000287805 */ /* 0x000fcc000001ff00 */
[----:B------:R-:W2:Y:S01]  /*1a00*/  @P2 LDG.E.EL.128 R40, desc[UR4][R66.64+-0x580] ;  /* 0xfffa800442282981 */ /* 0x000ea2000c2e1d00 */
[----:B------:R-:W-:-:S05]  /*1a10*/  SEL R21, R23, RZ, !P0 ;  /* 0x000000ff17157207 */ /* 0x000fca0004000000 */
[----:B------:R-:W-:-:S04]  /*1a20*/  FADD R21, R21, 9.9999997473787516356e-06 ;  /* 0x3727c5ac15157421 */ /* 0x000fc80000000000 */
[----:B------:R-:W0:Y:S02]  /*1a30*/  MUFU.SQRT R72, R21 ;  /* 0x0000001500487308 */ /* 0x000e240000002000 */
[C---:B0-----:R-:W-:Y:S02]  /*1a40*/  FSETP.GT.AND P4, PT, R72.reuse, 8.50705917302346158658e+37, PT ;  /* 0x7e8000004800780b */ /* 0x041fe40003f84000 */
[----:B------:R-:W-:-:S11]  /*1a50*/  FSETP.GEU.AND P3, PT, R72, 1.175494350822287508e-38, PT ;  /* 0x008000004800780b */ /* 0x000fd60003f6e000 */
[----:B------:R-:W-:-:S04]  /*1a60*/  @P4 FMUL R72, R72, 0.25 ;  /* 0x3e80000048484820 */ /* 0x000fc80000400000 */
[----:B------:R-:W-:-:S04]  /*1a70*/  @!P3 FMUL R72, R72, 16777216 ;  /* 0x4b8000004848b820 */ /* 0x000fc80000400000 */
[----:B------:R-:W0:Y:S01]  /*1a80*/  MUFU.RCP R68, R72 ;  /* 0x0000004800447308 */ /* 0x000e220000001000 */
[----:B------:R-:W-:-:S05]  /*1a90*/  FSEL R23, R7, 1, P4 ;  /* 0x3f80000007177808 */ /* 0x000fca0002000000 */
[----:B------:R-:W-:Y:S01]  /*1aa0*/  @!P3 FMUL R23, R23, 16777216 ;  /* 0x4b8000001717b820 */ /* 0x000fe20000400000 */
[----:B------:R-:W-:-:S03]  /*1ab0*/  CS2R R20, SRZ ;  /* 0x0000000000147805 */ /* 0x000fc6000001ff00 */
[----:B0-----:R-:W-:Y:S01]  /*1ac0*/  FMUL R68, R68, R23 ;  /* 0x0000001744447220 */ /* 0x001fe20000400000 */
[----:B------:R-:W-:-:S06]  /*1ad0*/  CS2R R22, SRZ ;  /* 0x0000000000167805 */ /* 0x000fcc000001ff00 */
[----:B------:R0:W3:Y:S01]  /*1ae0*/  @!P1 LDG.E.EL.128 R20, desc[UR4][R70.64+-0x480] ;  /* 0xfffb800446149981 */ /* 0x0000e2000c2e1d00 */
[----:B------:R-:W-:Y:S01]  /*1af0*/  FMUL R53, R46, R53 ;  /* 0x000000352e357220 */ /* 0x000fe20000400000 */
[----:B--2---:R-:W-:-:S05]  /*1b00*/  SEL R41, R41, RZ, P2 ;  /* 0x000000ff29297207 */ /* 0x004fca0001000000 */
[----:B------:R-:W-:-:S04]  /*1b10*/  FADD R41, R41, 9.9999997473787516356e-06 ;  /* 0x3727c5ac29297421 */ /* 0x000fc80000000000 */
[----:B------:R-:W1:Y:S02]  /*1b20*/  MUFU.SQRT R72, R41 ;  /* 0x0000002900487308 */ /* 0x000e640000002000 */
[C---:B-1----:R-:W-:Y:S02]  /*1b30*/  FSETP.GT.AND P4, PT, R72.reuse, 8.50705917302346158658e+37, PT ;  /* 0x7e8000004800780b */ /* 0x042fe40003f84000 */
[----:B------:R-:W-:-:S11]  /*1b40*/  FSETP.GEU.AND P3, PT, R72, 1.175494350822287508e-38, PT ;  /* 0x008000004800780b */ /* 0x000fd60003f6e000 */
[----:B------:R-:W-:-:S04]  /*1b50*/  @P4 FMUL R72, R72, 0.25 ;  /* 0x3e80000048484820 */ /* 0x000fc80000400000 */
[----:B------:R-:W-:-:S06]  /*1b60*/  @!P3 FMUL R72, R72, 16777216 ;  /* 0x4b8000004848b820 */ /* 0x000fcc0000400000 */
[----:B------:R-:W1:Y:S01]  /*1b70*/  MUFU.RCP R72, R72 ;  /* 0x0000004800487308 */ /* 0x000e620000001000 */
[----:B0-----:R-:W-:Y:S02]  /*1b80*/  FSEL R71, R7, 1, P4 ;  /* 0x3f80000007477808 */ /* 0x001fe40002000000 */
[----:B------:R-:W-:-:S03]  /*1b90*/  SEL R40, R40, RZ, P2 ;  /* 0x000000ff28287207 */ /* 0x000fc60001000000 */
[----:B------:R-:W-:Y:S02]  /*1ba0*/  @!P3 FMUL R71, R71, 16777216 ;  /* 0x4b8000004747b820 */ /* 0x000fe40000400000 */
[----:B------:R-:W-:Y:S02]  /*1bb0*/  FADD R41, R40, 9.9999997473787516356e-06 ;  /* 0x3727c5ac28297421 */ /* 0x000fe40000000000 */
[----:B-1----:R-:W-:-:S04]  /*1bc0*/  FMUL R67, R72, R71 ;  /* 0x0000004748437220 */ /* 0x002fc80000400000 */
[----:B------:R-:W-:Y:S02]  /*1bd0*/  FMUL R67, R67, R58 ;  /* 0x0000003a43437220 */ /* 0x000fe40000400000 */
[----:B------:R-:W0:Y:S01]  /*1be0*/  MUFU.SQRT R58, R41 ;  /* 0x00000029003a7308 */ /* 0x000e220000002000 */
[----:B------:R-:W-:-:S05]  /*1bf0*/  SEL R42, R42, RZ, P2 ;  /* 0x000000ff2a2a7207 */ /* 0x000fca0001000000 */
[----:B------:R-:W-:-:S04]  /*1c00*/  FADD R42, R42, 9.9999997473787516356e-06 ;  /* 0x3727c5ac2a2a7421 */ /* 0x000fc80000000000 */
[----:B------:R-:W1:Y:S01]  /*1c10*/  MUFU.SQRT R41, R42 ;  /* 0x0000002a00297308 */ /* 0x000e620000002000 */
[C---:B0-----:R-:W-:Y:S02]  /*1c20*/  FSETP.GT.AND P4, PT, R58.reuse, 8.50705917302346158658e+37, PT ;  /* 0x7e8000003a00780b */ /* 0x041fe40003f84000 */
[----:B------:R-:W-:Y:S02]  /*1c30*/  FSETP.GEU.AND P3, PT, R58, 1.175494350822287508e-38, PT ;  /* 0x008000003a00780b */ /* 0x000fe40003f6e000 */
[----:B------:R-:W-:Y:S02]  /*1c40*/  SEL R43, R43, RZ, P2 ;  /* 0x000000ff2b2b7207 */ /* 0x000fe40001000000 */
[----:B------:R-:W-:-:S03]  /*1c50*/  FSEL R71, R7, 1, P4 ;  /* 0x3f80000007477808 */ /* 0x000fc60002000000 */
[----:B------:R-:W-:-:S04]  /*1c60*/  FADD R43, R43, 9.9999997473787516356e-06 ;  /* 0x3727c5ac2b2b7421 */ /* 0x000fc80000000000 */
[----:B------:R-:W-:Y:S01]  /*1c70*/  @P4 FMUL R58, R58, 0.25 ;  /* 0x3e8000003a3a4820 */ /* 0x000fe20000400000 */
[----:B-1----:R-:W-:Y:S01]  /*1c80*/  FSETP.GT.AND P4, PT, R41, 8.50705917302346158658e+37, PT ;  /* 0x7e8000002900780b */ /* 0x002fe20003f84000 */
[----:B------:R-:W-:Y:S01]  /*1c90*/  @!P3 FMUL R71, R71, 16777216 ;  /* 0x4b8000004747b820 */ /* 0x000fe20000400000 */
[----:B------:R-:W0:Y:S01]  /*1ca0*/  MUFU.SQRT R42, R43 ;  /* 0x0000002b002a7308 */ /* 0x000e220000002000 */
[----:B------:R-:W-:Y:S01]  /*1cb0*/  @!P3 FMUL R58, R58, 16777216 ;  /* 0x4b8000003a3ab820 */ /* 0x000fe20000400000 */
[----:B------:R-:W-:Y:S02]  /*1cc0*/  FSETP.GEU.AND P3, PT, R41, 1.175494350822287508e-38, PT ;  /* 0x008000002900780b */ /* 0x000fe40003f6e000 */
[----:B------:R-:W-:-:S07]  /*1cd0*/  FSEL R66, R7, 1, P4 ;  /* 0x3f80000007427808 */ /* 0x000fce0002000000 */
[----:B------:R-:W-:-:S04]  /*1ce0*/  @P4 FMUL R41, R41, 0.25 ;  /* 0x3e80000029294820 */ /* 0x000fc80000400000 */
[----:B------:R-:W-:Y:S01]  /*1cf0*/  @!P3 FMUL R41, R41, 16777216 ;  /* 0x4b8000002929b820 */ /* 0x000fe20000400000 */
[----:B------:R-:W-:Y:S01]  /*1d00*/  @!P3 FMUL R66, R66, 16777216 ;  /* 0x4b8000004242b820 */ /* 0x000fe20000400000 */
[C---:B0-----:R-:W-:Y:S02]  /*1d10*/  FSETP.GT.AND P3, PT, R42.reuse, 8.50705917302346158658e+37, PT ;  /* 0x7e8000002a00780b */ /* 0x041fe40003f64000 */
[C---:B------:R-:W-:Y:S01]  /*1d20*/  FSETP.GEU.AND P4, PT, R42.reuse, 1.175494350822287508e-38, PT ;  /* 0x008000002a00780b */ /* 0x040fe20003f8e000 */
[----:B------:R-:W0:Y:S10]  /*1d30*/  MUFU.RCP R40, R58 ;  /* 0x0000003a00287308 */ /* 0x000e340000001000 */
[----:B------:R-:W-:-:S04]  /*1d40*/  @P3 FMUL R42, R42, 0.25 ;  /* 0x3e8000002a2a3820 */ /* 0x000fc80000400000 */
[----:B------:R-:W-:Y:S01]  /*1d50*/  @!P4 FMUL R42, R42, 16777216 ;  /* 0x4b8000002a2ac820 */ /* 0x000fe20000400000 */
[----:B------:R-:W1:Y:S01]  /*1d60*/  MUFU.RCP R41, R41 ;  /* 0x0000002900297308 */ /* 0x000e620000001000 */
[----:B0-----:R-:W-:Y:S01]  /*1d70*/  FMUL R40, R40, R71 ;  /* 0x0000004728287220 */ /* 0x001fe20000400000 */
[----:B------:R-:W-:-:S06]  /*1d80*/  FSEL R71, R7, 1, P3 ;  /* 0x3f80000007477808 */ /* 0x000fcc0001800000 */
[----:B------:R-:W0:Y:S01]  /*1d90*/  MUFU.RCP R42, R42 ;  /* 0x0000002a002a7308 */ /* 0x000e220000001000 */
[----:B------:R-:W-:Y:S01]  /*1da0*/  @!P4 FMUL R71, R71, 16777216 ;  /* 0x4b8000004747c820 */ /* 0x000fe20000400000 */
[----:B------:R-:W-:Y:S01]  /*1db0*/  FMUL R58, R47, R52 ;  /* 0x000000342f3a7220 */ /* 0x000fe20000400000 */
[----:B-1----:R-:W-:Y:S01]  /*1dc0*/  FMUL R73, R41, R66 ;  /* 0x0000004229497220 */ /* 0x002fe20000400000 */
[----:B------:R-:W-:-:S03]  /*1dd0*/  FMUL R52, R69, R54 ;  /* 0x0000003645347220 */ /* 0x000fc60000400000 */
[----:B------:R-:W-:Y:S01]  /*1de0*/  FMUL R66, R73, R50 ;  /* 0x0000003249427220 */ /* 0x000fe20000400000 */
[----:B0-----:R-:W-:Y:S01]  /*1df0*/  FMUL R71, R42, R71 ;  /* 0x000000472a477220 */ /* 0x001fe20000400000 */
[----:B------:R-:W-:Y:S02]  /*1e00*/  FMUL R50, R68, R55 ;  /* 0x0000003744327220 */ /* 0x000fe40000400000 */
[----:B------:R-:W0:Y:S01]  /*1e10*/  LDC.64 R68, c[0x0][0x280] ;  /* 0x0000a000ff447b82 */ /* 0x000e220000000a00 */
[----:B------:R-:W-:-:S07]  /*1e20*/  FMUL R60, R71, R60 ;  /* 0x0000003c473c7220 */ /* 0x000fce0000400000 */
[----:B------:R-:W1:Y:S01]  /*1e30*/  LDC.64 R70, c[0x0][0x278] ;  /* 0x00009e00ff467b82 */ /* 0x000e620000000a00 */
[----:B------:R-:W-:Y:S01]  /*1e40*/  ISETP.NE.AND P3, PT, R45, RZ, PT ;  /* 0x000000ff2d00720c */ /* 0x000fe20003f65270 */
[----:B------:R-:W-:Y:S01]  /*1e50*/  FMUL R59, R40, R59 ;  /* 0x0000003b283b7220 */ /* 0x000fe20000400000 */
[----:B------:R-:W-:Y:S02]  /*1e60*/  ISETP.NE.AND P4, PT, R44, RZ, PT ;  /* 0x000000ff2c00720c */ /* 0x000fe40003f85270 */
[----:B------:R-:W-:Y:S02]  /*1e70*/  CS2R R40, SRZ ;  /* 0x0000000000287805 */ /* 0x000fe4000001ff00 */
[----:B------:R-:W-:Y:S02]  /*1e80*/  CS2R R42, SRZ ;  /* 0x00000000002a7805 */ /* 0x000fe4000001ff00 */
[----:B------:R-:W-:Y:S02]  /*1e90*/  CS2R R44, SRZ ;  /* 0x00000000002c7805 */ /* 0x000fe4000001ff00 */
[----:B------:R-:W-:Y:S01]  /*1ea0*/  CS2R R46, SRZ ;  /* 0x00000000002e7805 */ /* 0x000fe2000001ff00 */
[----:B0-----:R-:W-:-:S05]  /*1eb0*/  IMAD.WIDE R54, R2, 0x4, R68 ;  /* 0x0000000402367825 */ /* 0x001fca00078e0244 */
[----:B------:R-:W2:Y:S01]  /*1ec0*/  @!P0 LDG.E.EL.128 R44, desc[UR4][R54.64+-0x480] ;  /* 0xfffb8004362c8981 */ /* 0x000ea2000c2e1d00 */
[----:B-1----:R-:W-:-:S05]  /*1ed0*/  IMAD.WIDE R72, R2, 0x4, R70 ;  /* 0x0000000402487825 */ /* 0x002fca00078e0246 */
[----:B------:R0:W3:Y:S02]  /*1ee0*/  @!P0 LDG.E.EL.128 R40, desc[UR4][R72.64+-0x480] ;  /* 0xfffb800448288981 */ /* 0x0000e4000c2e1d00 */
[----:B0-----:R-:W0:Y:S02]  /*1ef0*/  LDC.64 R72, c[0x0][0x2a8] ;  /* 0x0000aa00ff487b82 */ /* 0x001e240000000a00 */
[----:B0-----:R-:W-:Y:S01]  /*1f00*/  IMAD.WIDE R76, R0, 0x4, R72 ;  /* 0x00000004004c7825 */ /* 0x001fe200078e0248 */
[----:B--2---:R-:W-:Y:S02]  /*1f10*/  SEL R74, R47, RZ, !P0 ;  /* 0x000000ff2f4a7207 */ /* 0x004fe40004000000 */
[----:B---3--:R-:W-:-:S05]  /*1f20*/  SEL R43, R43, RZ, !P0 ;  /* 0x000000ff2b2b7207 */ /* 0x008fca0004000000 */
[----:B------:R-:W-:Y:S02]  /*1f30*/  FFMA R50, R43, R50, R74 ;  /* 0x000000322b327223 */ /* 0x000fe4000000004a */
[----:B------:R-:W0:Y:S01]  /*1f40*/  LDC.64 R74, c[0x0][0x2a0] ;  /* 0x0000a800ff4a7b82 */ /* 0x000e220000000a00 */
[----:B------:R-:W-:Y:S02]  /*1f50*/  SEL R43, R42, RZ, !P0 ;  /* 0x000000ff2a2b7207 */ /* 0x000fe40004000000 */
[----:B------:R-:W-:Y:S02]  /*1f60*/  SEL R42, R41, RZ, !P0 ;  /* 0x000000ff292a7207 */ /* 0x000fe40004000000 */
[----:B------:R-:W-:Y:S02]  /*1f70*/  SEL R46, R46, RZ, !P0 ;  /* 0x000000ff2e2e7207 */ /* 0x000fe40004000000 */
[----:B------:R-:W-:Y:S02]  /*1f80*/  SEL R45, R45, RZ, !P0 ;  /* 0x000000ff2d2d7207 */ /* 0x000fe40004000000 */
[----:B------:R-:W-:-:S02]  /*1f90*/  SEL R41, R40, RZ, !P0 ;  /* 0x000000ff28297207 */ /* 0x000fc40004000000 */
[----:B------:R-:W-:Y:S01]  /*1fa0*/  SEL R44, R44, RZ, !P0 ;  /* 0x000000ff2c2c7207 */ /* 0x000fe20004000000 */
[----:B------:R-:W-:Y:S01]  /*1fb0*/  FFMA R52, R43, R52, R46 ;  /* 0x000000342b347223 */ /* 0x000fe2000000002e */
[----:B------:R-:W-:Y:S01]  /*1fc0*/  FFMA R53, R42, R53, R45 ;  /* 0x000000352a357223 */ /* 0x000fe2000000002d */
[----:B------:R-:W-:Y:S02]  /*1fd0*/  CS2R R42, SRZ ;  /* 0x00000000002a7805 */ /* 0x000fe4000001ff00 */
[----:B------:R-:W-:Y:S01]  /*1fe0*/  CS2R R46, SRZ ;  /* 0x00000000002e7805 */ /* 0x000fe2000001ff00 */
[----:B------:R-:W-:Y:S01]  /*1ff0*/  FFMA R58, R41, R58, R44 ;  /* 0x0000003a293a7223 */ /* 0x000fe2000000002c */
[----:B------:R-:W-:Y:S02]  /*2000*/  CS2R R40, SRZ ;  /* 0x0000000000287805 */ /* 0x000fe4000001ff00 */
[----:B------:R-:W-:Y:S01]  /*2010*/  CS2R R44, SRZ ;  /* 0x00000000002c7805 */ /* 0x000fe2000001ff00 */
[----:B0-----:R-:W-:-:S05]  /*2020*/  IMAD.WIDE R54, R0, 0x4, R74 ;  /* 0x0000000400367825 */ /* 0x001fca00078e024a */
[----:B------:R-:W2:Y:S04]  /*2030*/  @P2 LDG.E.EL.128 R44, desc[UR4][R76.64+-0x580] ;  /* 0xfffa80044c2c2981 */ /* 0x000ea8000c2e1d00 */
[----:B------:R-:W3:Y:S01]  /*2040*/  @P2 LDG.E.EL.128 R40, desc[UR4][R54.64+-0x580] ;  /* 0xfffa800436282981 */ /* 0x000ee2000c2e1d00 */
[----:B------:R-:W-:-:S04]  /*2050*/  IMAD.WIDE R74, R2, 0x4, R74 ;  /* 0x00000004024a7825 */ /* 0x000fc800078e024a */
[----:B------:R-:W-:Y:S01]  /*2060*/  IMAD.WIDE R72, R2, 0x4, R72 ;  /* 0x0000000402487825 */ /* 0x000fe200078e0248 */
[----:B--2---:R-:W-:Y:S02]  /*2070*/  SEL R46, R46, RZ, P2 ;  /* 0x000000ff2e2e7207 */ /* 0x004fe40001000000 */
[----:B---3--:R-:W-:Y:S02]  /*2080*/  SEL R42, R42, RZ, P2 ;  /* 0x000000ff2a2a7207 */ /* 0x008fe40001000000 */
[----:B------:R-:W-:-:S03]  /*2090*/  SEL R47, R47, RZ, P2 ;  /* 0x000000ff2f2f7207 */ /* 0x000fc60001000000 */
[----:B------:R-:W-:Y:S01]  /*20a0*/  FFMA R54, R42, R66, R46 ;  /* 0x000000422a367223 */ /* 0x000fe2000000002e */
[----:B------:R-:W-:Y:S02]  /*20b0*/  SEL R42, R43, RZ, P2 ;  /* 0x000000ff2b2a7207 */ /* 0x000fe40001000000 */
[----:B------:R-:W-:Y:S02]  /*20c0*/  SEL R43, R40, RZ, P2 ;  /* 0x000000ff282b7207 */ /* 0x000fe40001000000 */
[----:B------:R-:W-:Y:S01]  /*20d0*/  SEL R44, R44, RZ, P2 ;  /* 0x000000ff2c2c7207 */ /* 0x000fe20001000000 */
[----:B------:R-:W-:Y:S01]  /*20e0*/  FFMA R55, R42, R60, R47 ;  /* 0x0000003c2a377223 */ /* 0x000fe2000000002f */
[----:B------:R-:W-:Y:S02]  /*20f0*/  SEL R41, R41, RZ, P2 ;  /* 0x000000ff29297207 */ /* 0x000fe40001000000 */
[----:B------:R-:W-:Y:S02]  /*2100*/  SEL R60, R45, RZ, P2 ;  /* 0x000000ff2d3c7207 */ /* 0x000fe40001000000 */
[----:B------:R-:W-:-:S02]  /*2110*/  P2R R66, PR, RZ, 0x4 ;  /* 0x00000004ff427803 */ /* 0x000fc40000000000 */
[----:B------:R-:W-:Y:S01]  /*2120*/  ISETP.GT.AND P2, PT, R2, 0x15f, PT ;  /* 0x0000015f0200780c */ /* 0x000fe20003f44270 */
[----:B------:R-:W-:Y:S01]  /*2130*/  FFMA R59, R43, R59, R44 ;  /* 0x0000003b2b3b7223 */ /* 0x000fe2000000002c */
[----:B------:R-:W-:Y:S01]  /*2140*/  FFMA R60, R41, R67, R60 ;  /* 0x00000043293c7223 */ /* 0x000fe2000000003c */
[----:B------:R-:W-:Y:S02]  /*2150*/  CS2R R40, SRZ ;  /* 0x0000000000287805 */ /* 0x000fe4000001ff00 */
[----:B------:R-:W-:Y:S02]  /*2160*/  CS2R R42, SRZ ;  /* 0x00000000002a7805 */ /* 0x000fe4000001ff00 */
[----:B------:R-:W-:Y:S02]  /*2170*/  CS2R R44, SRZ ;  /* 0x00000000002c7805 */ /* 0x000fe4000001ff00 */
[----:B------:R-:W-:-:S04]  /*2180*/  CS2R R46, SRZ ;  /* 0x00000000002e7805 */ /* 0x000fc8000001ff00 */
[----:B------:R0:W2:Y:S04]  /*2190*/  @P2 LDG.E.EL.128 R40, desc[UR4][R74.64+-0x580] ;  /* 0xfffa80044a282981 */ /* 0x0000a8000c2e1d00 */
[----:B------:R1:W3:Y:S01]  /*21a0*/  @P2 LDG.E.EL.128 R44, desc[UR4][R72.64+-0x580] ;  /* 0xfffa8004482c2981 */ /* 0x0002e2000c2e1d00 */
[----:B0-----:R-:W1:Y:S02]  /*21b0*/  LDC.64 R74, c[0x0][0x228] ;  /* 0x00008a00ff4a7b82 */ /* 0x001e640000000a00 */
[----:B-1----:R-:W-:Y:S01]  /*21c0*/  IMAD.WIDE R72, R0, 0x4, R74 ;  /* 0x0000000400487825 */ /* 0x002fe200078e024a */
[----:B--2---:R-:W-:Y:S02]  /*21d0*/  SEL R67, R42, RZ, P2 ;  /* 0x000000ff2a437207 */ /* 0x004fe40001000000 */
[----:B------:R-:W-:-:S02]  /*21e0*/  SEL R42, R43, RZ, P2 ;  /* 0x000000ff2b2a7207 */ /* 0x000fc40001000000 */
[----:B------:R-:W-:Y:S02]  /*21f0*/  SEL R43, R40, RZ, P2 ;  /* 0x000000ff282b7207 */ /* 0x000fe40001000000 */
[----:B---3--:R-:W-:Y:S02]  /*2200*/  SEL R47, R47, RZ, P2 ;  /* 0x000000ff2f2f7207 */ /* 0x008fe40001000000 */
[----:B------:R-:W-:Y:S02]  /*2210*/  SEL R44, R44, RZ, P2 ;  /* 0x000000ff2c2c7207 */ /* 0x000fe40001000000 */
[----:B------:R-:W-:Y:S02]  /*2220*/  SEL R40, R41, RZ, P2 ;  /* 0x000000ff29287207 */ /* 0x000fe40001000000 */
[----:B------:R-:W-:Y:S01]  /*2230*/  SEL R45, R45, RZ, P2 ;  /* 0x000000ff2d2d7207 */ /* 0x000fe20001000000 */
[----:B------:R-:W-:Y:S01]  /*2240*/  FFMA R63, R42, R63, R47 ;  /* 0x0000003f2a3f7223 */ /* 0x000fe2000000002f */
[----:B------:R-:W-:Y:S01]  /*2250*/  FFMA R64, R43, R64, R44 ;  /* 0x000000402b407223 */ /* 0x000fe2000000002c */
[----:B------:R-:W-:-:S02]  /*2260*/  CS2R R42, SRZ ;  /* 0x00000000002a7805 */ /* 0x000fc4000001ff00 */
[----:B------:R-:W-:Y:S01]  /*2270*/  FFMA R65, R40, R65, R45 ;  /* 0x0000004128417223 */ /* 0x000fe2000000002d */
[----:B------:R-:W-:-:S06]  /*2280*/  CS2R R40, SRZ ;  /* 0x0000000000287805 */ /* 0x000fcc000001ff00 */
[----:B------:R0:W2:Y:S02]  /*2290*/  @!P4 LDG.E.EL.128 R40, desc[UR4][R72.64] ;  /* 0x000000044828c981 */ /* 0x0000a4000c2e1d00 */
[----:B0-----:R-:W0:Y:S01]  /*22a0*/  LDC.64 R72, c[0x0][0x230] ;  /* 0x00008c00ff487b82 */ /* 0x001e220000000a00 */
[----:B------:R-:W-:Y:S02]  /*22b0*/  SEL R46, R46, RZ, P2 ;  /* 0x000000ff2e2e7207 */ /* 0x000fe40001000000 */
[----:B------:R-:W-:-:S03]  /*22c0*/  CS2R R44, SRZ ;  /* 0x00000000002c7805 */ /* 0x000fc6000001ff00 */
[----:B------:R-:W-:Y:S01]  /*22d0*/  FFMA R62, R67, R62, R46 ;  /* 0x0000003e433e7223 */ /* 0x000fe2000000002e */
[----:B------:R-:W-:Y:S01]  /*22e0*/  CS2R R46, SRZ ;  /* 0x00000000002e7805 */ /* 0x000fe2000001ff00 */
[----:B0-----:R-:W-:-:S05]  /*22f0*/  IMAD.WIDE R76, R0, 0x4, R72 ;  /* 0x00000004004c7825 */ /* 0x001fca00078e0248 */
[----:B------:R-:W3:Y:S01]  /*2300*/  @!P4 LDG.E.EL.128 R44, desc[UR4][R76.64] ;  /* 0x000000044c2cc981 */ /* 0x000ee2000c2e1d00 */
[----:B------:R-:W-:-:S04]  /*2310*/  IMAD.WIDE R74, R2, 0x4, R74 ;  /* 0x00000004024a7825 */ /* 0x000fc800078e024a */
[----:B------:R-:W-:Y:S01]  /*2320*/  IMAD.WIDE R72, R2, 0x4, R72 ;  /* 0x0000000402487825 */ /* 0x000fe200078e0248 */
[----:B--2---:R-:W-:Y:S02]  /*2330*/  SEL R41, R41, RZ, !P4 ;  /* 0x000000ff29297207 */ /* 0x004fe40006000000 */
[----:B------:R-:W-:Y:S02]  /*2340*/  SEL R40, R40, RZ, !P4 ;  /* 0x000000ff28287207 */ /* 0x000fe40006000000 */
[----:B------:R-:W-:Y:S02]  /*2350*/  SEL R43, R43, RZ, !P4 ;  /* 0x000000ff2b2b7207 */ /* 0x000fe40006000000 */
[----:B------:R-:W-:Y:S02]  /*2360*/  SEL R42, R42, RZ, !P4 ;  /* 0x000000ff2a2a7207 */ /* 0x000fe40006000000 */
[----:B---3--:R-:W-:-:S05]  /*2370*/  SEL R45, R45, RZ, !P4 ;  /* 0x000000ff2d2d7207 */ /* 0x008fca0006000000 */
[----:B------:R-:W-:Y:S01]  /*2380*/  FFMA R49, R41, R49, R45 ;  /* 0x0000003129317223 */ /* 0x000fe2000000002d */
[----:B------:R-:W-:-:S05]  /*2390*/  SEL R41, R44, RZ, !P4 ;  /* 0x000000ff2c297207 */ /* 0x000fca0006000000 */
[----:B------:R-:W-:Y:S01]  /*23a0*/  FFMA R51, R40, R51, R41 ;  /* 0x0000003328337223 */ /* 0x000fe20000000029 */
[----:B------:R-:W-:Y:S02]  /*23b0*/  SEL R40, R47, RZ, !P4 ;  /* 0x000000ff2f287207 */ /* 0x000fe40006000000 */
[----:B------:R-:W-:-:S03]  /*23c0*/  SEL R41, R46, RZ, !P4 ;  /* 0x000000ff2e297207 */ /* 0x000fc60006000000 */
[----:B------:R-:W-:Y:S02]  /*23d0*/  FFMA R56, R43, R56, R40 ;  /* 0x000000382b387223 */ /* 0x000fe40000000028 */
[----:B------:R-:W-:Y:S01]  /*23e0*/  FFMA R57, R42, R57, R41 ;  /* 0x000000392a397223 */ /* 0x000fe20000000029 */
[----:B------:R-:W-:Y:S02]  /*23f0*/  CS2R R40, SRZ ;  /* 0x0000000000287805 */ /* 0x000fe4000001ff00 */
[----:B------:R-:W-:Y:S02]  /*2400*/  CS2R R42, SRZ ;  /* 0x00000000002a7805 */ /* 0x000fe4000001ff00 */
[----:B------:R-:W-:Y:S02]  /*2410*/  CS2R R44, SRZ ;  /* 0x00000000002c7805 */ /* 0x000fe4000001ff00 */
[----:B------:R-:W-:Y:S02]  /*2420*/  CS2R R46, SRZ ;  /* 0x00000000002e7805 */ /* 0x000fe4000001ff00 */
[----:B------:R-:W2:Y:S04]  /*2430*/  @!P3 LDG.E.EL.128 R40, desc[UR4][R74.64] ;  /* 0x000000044a28b981 */ /* 0x000ea8000c2e1d00 */
[----:B------:R-:W3:Y:S01]  /*2440*/  @!P3 LDG.E.EL.128 R44, desc[UR4][R72.64] ;  /* 0x00000004482cb981 */ /* 0x000ee2000c2e1d00 */
[----:B------:R-:W-:-:S02]  /*2450*/  P2R R67, PR, RZ, 0x10 ;  /* 0x00000010ff437803 */ /* 0x000fc40000000000 */
[----:B------:R-:W-:Y:S02]  /*2460*/  SEL R4, R4, RZ, !P1 ;  /* 0x000000ff04047207 */ /* 0x000fe40004800000 */
[----:B------:R-:W-:Y:S02]  /*2470*/  SEL R13, R13, RZ, !P5 ;  /* 0x000000ff0d0d7207 */ /* 0x000fe40006800000 */
[----:B------:R-:W-:-:S05]  /*2480*/  SEL R15, R15, RZ, !P5 ;  /* 0x000000ff0f0f7207 */ /* 0x000fca0006800000 */
[----:B------:R-:W-:Y:S01]  /*2490*/  FADD R15, R15, 9.9999997473787516356e-06 ;  /* 0x3727c5ac0f0f7421 */ /* 0x000fe20000000000 */
[----:B------:R-:W-:Y:S02]  /*24a0*/  SEL R16, R16, RZ, !P6 ;  /* 0x000000ff10107207 */ /* 0x000fe40007000000 */
[----:B------:R-:W-:Y:S02]  /*24b0*/  SEL R36, R36, RZ, !P6 ;  /* 0x000000ff24247207 */ /* 0x000fe40007000000 */
[----:B------:R-:W-:Y:S02]  /*24c0*/  SEL R17, R17, RZ, !P6 ;  /* 0x000000ff11117207 */ /* 0x000fe40007000000 */
[----:B------:R-:W-:Y:S02]  /*24d0*/  SEL R18, R18, RZ, !P6 ;  /* 0x000000ff12127207 */ /* 0x000fe40007000000 */
[----:B------:R-:W-:-:S05]  /*24e0*/  SEL R19, R19, RZ, !P6 ;  /* 0x000000ff13137207 */ /* 0x000fca0007000000 */
[----:B------:R-:W-:Y:S01]  /*24f0*/  FADD R19, R19, 9.9999997473787516356e-06 ;  /* 0x3727c5ac13137421 */ /* 0x000fe20000000000 */
[----:B--2---:R-:W-:Y:S02]  /*2500*/  SEL R76, R41, RZ, !P3 ;  /* 0x000000ff294c7207 */ /* 0x004fe40005800000 */
[----:B------:R-:W-:Y:S02]  /*2510*/  SEL R41, R40, RZ, !P3 ;  /* 0x000000ff28297207 */ /* 0x000fe40005800000 */
[----:B---3--:R-:W-:Y:S02]  /*2520*/  SEL R45, R45, RZ, !P3 ;  /* 0x000000ff2d2d7207 */ /* 0x008fe40005800000 */
[----:B------:R-:W-:Y:S02]  /*2530*/  SEL R44, R44, RZ, !P3 ;  /* 0x000000ff2c2c7207 */ /* 0x000fe40005800000 */
[----:B------:R-:W-:Y:S02]  /*2540*/  SEL R40, R43, RZ, !P3 ;  /* 0x000000ff2b287207 */ /* 0x000fe40005800000 */
[----:B------:R-:W-:Y:S01]  /*2550*/  SEL R47, R47, RZ, !P3 ;  /* 0x000000ff2f2f7207 */ /* 0x000fe20005800000 */
[----:B------:R-:W-:Y:S01]  /*2560*/  FFMA R9, R76, R9, R45 ;  /* 0x000000094c097223 */ /* 0x000fe2000000002d */
[----:B------:R-:W-:Y:S01]  /*2570*/  FFMA R10, R41, R10, R44 ;  /* 0x0000000a290a7223 */ /* 0x000fe2000000002c */
[----:B------:R-:W-:-:S02]  /*2580*/  SEL R41, R42, RZ, !P3 ;  /* 0x000000ff2a297207 */ /* 0x000fc40005800000 */
[----:B------:R-:W-:Y:S01]  /*2590*/  FFMA R11, R40, R11, R47 ;  /* 0x0000000b280b7223 */ /* 0x000fe2000000002f */
[----:B------:R-:W-:Y:S02]  /*25a0*/  SEL R40, R46, RZ, !P3 ;  /* 0x000000ff2e287207 */ /* 0x000fe40005800000 */
[----:B------:R-:W-:Y:S02]  /*25b0*/  P2R R46, PR, RZ, 0x8 ;  /* 0x00000008ff2e7803 */ /* 0x000fe40000000000 */
[----:B------:R-:W-:Y:S01]  /*25c0*/  FSETP.GEU.AND P4, PT, R10, RZ, PT ;  /* 0x000000ff0a00720b */ /* 0x000fe20003f8e000 */
[----:B------:R-:W-:Y:S01]  /*25d0*/  FFMA R48, R41, R48, R40 ;  /* 0x0000003029307223 */ /* 0x000fe20000000028 */
[----:B------:R-:W-:Y:S02]  /*25e0*/  FSETP.GEU.AND P3, PT, R9, RZ, PT ;  /* 0x000000ff0900720b */ /* 0x000fe40003f6e000 */
[----:B------:R-:W-:Y:S02]  /*25f0*/  SEL R40, RZ, 0x1, P4 ;  /* 0x00000001ff287807 */ /* 0x000fe40002000000 */
[----:B------:R-:W-:-:S02]  /*2600*/  SEL R41, RZ, 0x1fffe, P3 ;  /* 0x0001fffeff297807 */ /* 0x000fc40001800000 */
[----:B------:R-:W-:-:S03]  /*2610*/  FSETP.GEU.AND P3, PT, R48, RZ, PT ;  /* 0x000000ff3000720b */ /* 0x000fc60003f6e000 */
[----:B------:R-:W-:Y:S01]  /*2620*/  IMAD.IADD R42, R40, 0x1, R41 ;  /* 0x00000001282a7824 */ /* 0x000fe200078e0229 */
[----:B------:R-:W-:Y:S02]  /*2630*/  SEL R40, RZ, 0x4, P3 ;  /* 0x00000004ff287807 */ /* 0x000fe40001800000 */
[----:B------:R-:W-:Y:S02]  /*2640*/  FSETP.GEU.AND P3, PT, R11, RZ, PT ;  /* 0x000000ff0b00720b */ /* 0x000fe40003f6e000 */
[----:B------:R-:W-:Y:S02]  /*2650*/  LOP3.LUT R42, R42, 0x3, RZ, 0xc0, !PT ;  /* 0x000000032a2a7812 */ /* 0x000fe400078ec0ff */
[----:B------:R-:W-:Y:S02]  /*2660*/  SEL R41, RZ, 0x7fff8, P3 ;  /* 0x0007fff8ff297807 */ /* 0x000fe40001800000 */
[----:B------:R-:W-:Y:S02]  /*2670*/  FSETP.GEU.AND P3, PT, R51, RZ, PT ;  /* 0x000000ff3300720b */ /* 0x000fe40003f6e000 */
[----:B------:R-:W-:-:S02]  /*2680*/  IADD3 R40, R42, R41, R40 ;  /* 0x000000292a287210 */ /* 0x000fc40007ffe028 */
[----:B------:R-:W-:Y:S02]  /*2690*/  SEL R41, RZ, 0x1, P3 ;  /* 0x00000001ff297807 */ /* 0x000fe40001800000 */
[----:B------:R-:W-:-:S04]  /*26a0*/  FSETP.GEU.AND P3, PT, R49, RZ, PT ;  /* 0x000000ff3100720b */ /* 0x000fc80003f6e000 */
[----:B------:R-:W-:Y:S02]  /*26b0*/  SEL R42, RZ, 0x1fffe, P3 ;  /* 0x0001fffeff2a7807 */ /* 0x000fe40001800000 */
        /* <DEDUP_REMOVED lines=27> */
[----:B------:R-:W-:Y:S01]  /*2870*/  SEL R44, RZ, 0x7fff8, P3 ;  /* 0x0007fff8ff2c7807 */ /* 0x000fe20001800000 */
[----:B------:R-:W-:-:S03]  /*2880*/  IMAD.SHL.U32 R40, R40, 0x100, RZ ;  /* 0x0000010028287824 */ /* 0x000fc600078e00ff */
[----:B------:R-:W-:-:S04]  /*2890*/  IADD3 R43, R45, R44, R43 ;  /* 0x0000002c2d2b7210 */ /* 0x000fc80007ffe02b */
[----:B------:R-:W-:Y:S02]  /*28a0*/  LOP3.LUT R43, R43, 0xf, RZ, 0xc0, !PT ;  /* 0x0000000f2b2b7812 */ /* 0x000fe400078ec0ff */
[----:B------:R-:W-:-:S03]  /*28b0*/  LOP3.LUT R40, R40, 0xf00, RZ, 0xe2, !PT ;  /* 0x00000f0028287812 */ /* 0x000fc600078ee2ff */
[----:B------:R-:W-:Y:S02]  /*28c0*/  IMAD R42, R42, 0x10, R43 ;  /* 0x000000102a2a7824 */ /* 0x000fe400078e022b */
[----:B------:R-:W-:-:S03]  /*28d0*/  IMAD R40, R41, 0x1000, R40 ;  /* 0x0000100029287824 */ /* 0x000fc600078e0228 */
[----:B------:R-:W-:-:S05]  /*28e0*/  LOP3.LUT R41, R42, 0xff, RZ, 0xc0, !PT ;  /* 0x000000ff2a297812 */ /* 0x000fca00078ec0ff */
[----:B------:R-:W-:-:S05]  /*28f0*/  IMAD.IADD R41, R40, 0x1, R41 ;  /* 0x0000000128297824 */ /* 0x000fca00078e0229 */
[----:B------:R-:W-:-:S04]  /*2900*/  LOP3.LUT R44, R41, 0xffff, RZ, 0xc0, !PT ;  /* 0x0000ffff292c7812 */ /* 0x000fc800078ec0ff */
[--C-:B------:R-:W-:Y:S02]  /*2910*/  SHF.R.U32.HI R41, RZ, 0x7, R44.reuse ;  /* 0x00000007ff297819 */ /* 0x100fe4000001162c */
[C---:B------:R-:W-:Y:S02]  /*2920*/  FSETP.GEU.AND P3, PT, R58.reuse, RZ, PT ;  /* 0x000000ff3a00720b */ /* 0x040fe40003f6e000 */
[----:B------:R-:W-:Y:S02]  /*2930*/  LOP3.LUT R41, R41, 0x1, RZ, 0xc0, !PT ;  /* 0x0000000129297812 */ /* 0x000fe400078ec0ff */
[----:B------:R-:W-:Y:S02]  /*2940*/  FSEL R40, R58, RZ, P3 ;  /* 0x000000ff3a287208 */ /* 0x000fe40001800000 */
[----:B------:R-:W-:Y:S02]  /*2950*/  ISETP.NE.U32.AND P3, PT, R41, 0x1, PT ;  /* 0x000000012900780c */ /* 0x000fe40003f65070 */
[----:B------:R-:W-:-:S02]  /*2960*/  SHF.R.U32.HI R42, RZ, 0x6, R44 ;  /* 0x00000006ff2a7819 */ /* 0x000fc4000001162c */
[----:B------:R-:W-:Y:S02]  /*2970*/  FSEL R64, R64, RZ, P3 ;  /* 0x000000ff40407208 */ /* 0x000fe40001800000 */
        /* <DEDUP_REMOVED lines=16> */
[----:B------:R-:W-:-:S02]  /*2a80*/  SEL R45, R8, RZ, !P1 ;  /* 0x000000ff082d7207 */ /* 0x000fc40004800000 */
[----:B------:R-:W-:-:S05]  /*2a90*/  SEL R8, R12, RZ, !P5 ;  /* 0x000000ff0c087207 */ /* 0x000fca0006800000 */
[----:B------:R-:W-:Y:S01]  /*2aa0*/  FADD R8, R8, 9.9999997473787516356e-06 ;  /* 0x3727c5ac08087421 */ /* 0x000fe20000000000 */
[----:B------:R-:W-:-:S03]  /*2ab0*/  FADD R4, R4, -R45 ;  /* 0x8000002d04047221 */ /* 0x000fc60000000000 */
[----:B------:R-:W0:Y:S01]  /*2ac0*/  MUFU.SQRT R45, R8 ;  /* 0x00000008002d7308 */ /* 0x000e220000002000 */
[----:B------:R-:W-:Y:S01]  /*2ad0*/  FADD R47, R13, 9.9999997473787516356e-06 ;  /* 0x3727c5ac0d2f7421 */ /* 0x000fe20000000000 */
[----:B------:R-:W-:Y:S02]  /*2ae0*/  FSEL R63, R63, RZ, P3 ;  /* 0x000000ff3f3f7208 */ /* 0x000fe40001800000 */
[----:B------:R-:W-:-:S04]  /*2af0*/  @P0 FSEL R40, R64, RZ, P2 ;  /* 0x000000ff40280208 */ /* 0x000fc80001000000 */
[----:B------:R-:W1:Y:S01]  /*2b00*/  MUFU.SQRT R13, R47 ;  /* 0x0000002f000d7308 */ /* 0x000e620000002000 */
[----:B------:R-:W-:Y:S02]  /*2b10*/  @P0 FSEL R41, R65, RZ, P2 ;  /* 0x000000ff41290208 */ /* 0x000fe40001000000 */
[----:B------:R-:W-:Y:S02]  /*2b20*/  @P0 FSEL R42, R62, RZ, P2 ;  /* 0x000000ff3e2a0208 */ /* 0x000fe40001000000 */
[----:B------:R-:W-:Y:S02]  /*2b30*/  @P0 FSEL R43, R63, RZ, P2 ;  /* 0x000000ff3f2b0208 */ /* 0x000fe40001000000 */
[C---:B0-----:R-:W-:Y:S02]  /*2b40*/  FSETP.GT.AND P0, PT, R45.reuse, 8.50705917302346158658e+37, PT ;  /* 0x7e8000002d00780b */ /* 0x041fe40003f04000 */
[----:B------:R-:W-:Y:S02]  /*2b50*/  SEL R8, R14, RZ, !P5 ;  /* 0x000000ff0e087207 */ /* 0x000fe40006800000 */
[----:B------:R-:W-:-:S03]  /*2b60*/  FSETP.GEU.AND P2, PT, R45, 1.175494350822287508e-38, PT ;  /* 0x008000002d00780b */ /* 0x000fc60003f4e000 */
[----:B------:R-:W-:Y:S01]  /*2b70*/  FADD R8, R8, 9.9999997473787516356e-06 ;  /* 0x3727c5ac08087421 */ /* 0x000fe20000000000 */
[----:B-1----:R-:W-:Y:S02]  /*2b80*/  FSETP.GT.AND P3, PT, R13, 8.50705917302346158658e+37, PT ;  /* 0x7e8000000d00780b */ /* 0x002fe40003f64000 */
[----:B------:R-:W-:Y:S01]  /*2b90*/  FSEL R12, R7, 1, P0 ;  /* 0x3f800000070c7808 */ /* 0x000fe20000000000 */
[----:B------:R-:W0:Y:S01]  /*2ba0*/  MUFU.SQRT R14, R8 ;  /* 0x00000008000e7308 */ /* 0x000e220000002000 */
[----:B-----5:R-:W-:Y:S01]  /*2bb0*/  SEL R50, R27, RZ, !P6 ;  /* 0x000000ff1b327207 */ /* 0x020fe20007000000 */
[----:B------:R-:W-:Y:S01]  /*2bc0*/  @P0 FMUL R45, R45, 0.25 ;  /* 0x3e8000002d2d0820 */ /* 0x000fe20000400000 */
[----:B------:R-:W-:Y:S02]  /*2bd0*/  FSETP.GEU.AND P0, PT, R13, 1.175494350822287508e-38, PT ;  /* 0x008000000d00780b */ /* 0x000fe40003f0e000 */
[----:B------:R-:W-:Y:S02]  /*2be0*/  SEL R27, R39, RZ, !P6 ;  /* 0x000000ff271b7207 */ /* 0x000fe40007000000 */
[----:B------:R-:W-:-:S03]  /*2bf0*/  FSEL R39, R7, 1, P3 ;  /* 0x3f80000007277808 */ /* 0x000fc60001800000 */
[----:B------:R-:W-:Y:S01]  /*2c00*/  FADD R27, R27, -R50 ;  /* 0x800000321b1b7221 */ /* 0x000fe20000000000 */
[----:B------:R-:W-:Y:S01]  /*2c10*/  SEL R50, R25, RZ, !P6 ;  /* 0x000000ff19327207 */ /* 0x000fe20007000000 */
[----:B------:R-:W-:Y:S01]  /*2c20*/  @P3 FMUL R13, R13, 0.25 ;  /* 0x3e8000000d0d3820 */ /* 0x000fe20000400000 */
[----:B------:R-:W-:Y:S02]  /*2c30*/  SEL R25, R37, RZ, !P6 ;  /* 0x000000ff25197207 */ /* 0x000fe40007000000 */
[----:B------:R-:W1:Y:S01]  /*2c40*/  MUFU.SQRT R37, R15 ;  /* 0x0000000f00257308 */ /* 0x000e620000002000 */
[----:B------:R-:W-:Y:S01]  /*2c50*/  @!P0 FMUL R13, R13, 16777216 ;  /* 0x4b8000000d0d8820 */ /* 0x000fe20000400000 */
[----:B------:R-:W-:Y:S01]  /*2c60*/  @!P0 FMUL R39, R39, 16777216 ;  /* 0x4b80000027278820 */ /* 0x000fe20000400000 */
[----:B0-----:R-:W-:Y:S02]  /*2c70*/  FSETP.GT.AND P0, PT, R14, 8.50705917302346158658e+37, PT ;  /* 0x7e8000000e00780b */ /* 0x001fe40003f04000 */
[----:B------:R-:W-:-:S02]  /*2c80*/  SEL R53, R26, RZ, !P6 ;  /* 0x000000ff1a357207 */ /* 0x000fc40007000000 */
[----:B------:R-:W-:Y:S01]  /*2c90*/  SEL R26, R38, RZ, !P6 ;  /* 0x000000ff261a7207 */ /* 0x000fe20007000000 */
[----:B------:R-:W-:-:S04]  /*2ca0*/  FADD R8, R16, 9.9999997473787516356e-06 ;  /* 0x3727c5ac10087421 */ /* 0x000fc80000000000 */
[----:B------:R-:W-:Y:S01]  /*2cb0*/  FADD R26, R26, -R53 ;  /* 0x800000351a1a7221 */ /* 0x000fe20000000000 */
[----:B------:R-:W-:Y:S01]  /*2cc0*/  SEL R53, R24, RZ, !P6 ;  /* 0x000000ff18357207 */ /* 0x000fe20007000000 */
[----:B------:R-:W-:Y:S01]  /*2cd0*/  @!P2 FMUL R45, R45, 16777216 ;  /* 0x4b8000002d2da820 */ /* 0x000fe20000400000 */
[----:B-1----:R-:W-:Y:S01]  /*2ce0*/  FSETP.GT.AND P3, PT, R37, 8.50705917302346158658e+37, PT ;  /* 0x7e8000002500780b */ /* 0x002fe20003f64000 */
[----:B------:R-:W-:Y:S01]  /*2cf0*/  @!P2 FMUL R12, R12, 16777216 ;  /* 0x4b8000000c0ca820 */ /* 0x000fe20000400000 */
[C---:B------:R-:W-:Y:S01]  /*2d00*/  FSETP.GEU.AND P2, PT, R14.reuse, 1.175494350822287508e-38, PT ;  /* 0x008000000e00780b */ /* 0x040fe20003f4e000 */
[----:B------:R-:W-:Y:S01]  /*2d10*/  @P0 FMUL R14, R14, 0.25 ;  /* 0x3e8000000e0e0820 */ /* 0x000fe20000400000 */
[----:B------:R-:W-:Y:S01]  /*2d20*/  FSEL R38, R7, 1, P0 ;  /* 0x3f80000007267808 */ /* 0x000fe20000000000 */
[----:B------:R-:W-:Y:S01]  /*2d30*/  FADD R15, R36, -R53 ;  /* 0x80000035240f7221 */ /* 0x000fe20000000000 */
[----:B------:R-:W0:Y:S01]  /*2d40*/  MUFU.SQRT R24, R8 ;  /* 0x0000000800187308 */ /* 0x000e220000002000 */
[----:B------:R-:W-:-:S02]  /*2d50*/  FSETP.GEU.AND P0, PT, R37, 1.175494350822287508e-38, PT ;  /* 0x008000002500780b */ /* 0x000fc40003f0e000 */
[----:B----4-:R-:W-:Y:S02]  /*2d60*/  SEL R36, R31, RZ, !P5 ;  /* 0x000000ff1f247207 */ /* 0x010fe40006800000 */
[----:B------:R-:W-:Y:S02]  /*2d70*/  SEL R31, R35, RZ, !P5 ;  /* 0x000000ff231f7207 */ /* 0x000fe40006800000 */
[----:B------:R-:W-:-:S03]  /*2d80*/  FSEL R47, R7, 1, P3 ;  /* 0x3f800000072f7808 */ /* 0x000fc60001800000 */
[----:B------:R-:W-:Y:S01]  /*2d90*/  FADD R31, R31, -R36 ;  /* 0x800000241f1f7221 */ /* 0x000fe20000000000 */
[----:B------:R-:W-:Y:S01]  /*2da0*/  FADD R36, R17, 9.9999997473787516356e-06 ;  /* 0x3727c5ac11247421 */ /* 0x000fe20000000000 */
[----:B------:R-:W-:Y:S01]  /*2db0*/  @P3 FMUL R37, R37, 0.25 ;  /* 0x3e80000025253820 */ /* 0x000fe20000400000 */
[----:B------:R-:W-:Y:S01]  /*2dc0*/  FADD R25, R25, -R50 ;  /* 0x8000003219197221 */ /* 0x000fe20000000000 */
[----:B------:R-:W-:Y:S01]  /*2dd0*/  FADD R50, R18, 9.9999997473787516356e-06 ;  /* 0x3727c5ac12327421 */ /* 0x000fe20000000000 */
[----:B------:R-:W1:Y:S01]  /*2de0*/  MUFU.SQRT R17, R36 ;  /* 0x0000002400117308 */ /* 0x000e620000002000 */
[----:B------:R-:W-:Y:S01]  /*2df0*/  @!P0 FMUL R37, R37, 16777216 ;  /* 0x4b80000025258820 */ /* 0x000fe20000400000 */
[----:B------:R-:W-:Y:S01]  /*2e00*/  @!P0 FMUL R47, R47, 16777216 ;  /* 0x4b8000002f2f8820 */ /* 0x000fe20000400000 */
[----:B0-----:R-:W-:Y:S02]  /*2e10*/  FSETP.GT.AND P0, PT, R24, 8.50705917302346158658e+37, PT ;  /* 0x7e8000001800780b */ /* 0x001fe40003f04000 */
[----:B------:R-:W-:-:S03]  /*2e20*/  SEL R52, R29, RZ, !P5 ;  /* 0x000000ff1d347207 */ /* 0x000fc60006800000 */
[----:B------:R-:W0:Y:S01]  /*2e30*/  MUFU.SQRT R18, R50 ;  /* 0x0000003200127308 */ /* 0x000e220000002000 */
[----:B------:R-:W-:Y:S01]  /*2e40*/  SEL R29, R33, RZ, !P5 ;  /* 0x000000ff211d7207 */ /* 0x000fe20006800000 */
[----:B------:R-:W-:Y:S01]  /*2e50*/  @!P2 FMUL R14, R14, 16777216 ;  /* 0x4b8000000e0ea820 */ /* 0x000fe20000400000 */
[----:B------:R-:W-:Y:S01]  /*2e60*/  @!P2 FMUL R38, R38, 16777216 ;  /* 0x4b8000002626a820 */ /* 0x000fe20000400000 */
[----:B------:R-:W-:-:S04]  /*2e70*/  FSETP.GEU.AND P2, PT, R24, 1.175494350822287508e-38, PT ;  /* 0x008000001800780b */ /* 0x000fc80003f4e000 */
[----:B------:R-:W2:Y:S01]  /*2e80*/  MUFU.SQRT R33, R19 ;  /* 0x0000001300217308 */ /* 0x000ea20000002000 */
[----:B------:R-:W-:Y:S01]  /*2e90*/  P2R R8, PR, RZ, 0x4 ;  /* 0x00000004ff087803 */ /* 0x000fe20000000000 */
[----:B------:R-:W-:Y:S01]  /*2ea0*/  @P0 FMUL R24, R24, 0.25 ;  /* 0x3e80000018180820 */ /* 0x000fe20000400000 */
[----:B-1----:R-:W-:Y:S02]  /*2eb0*/  FSETP.GEU.AND P2, PT, R17, 1.175494350822287508e-38, PT ;  /* 0x008000001100780b */ /* 0x002fe40003f4e000 */
[----:B------:R-:W-:Y:S02]  /*2ec0*/  FSEL R16, R7, 1, P0 ;  /* 0x3f80000007107808 */ /* 0x000fe40000000000 */
[----:B------:R-:W-:Y:S02]  /*2ed0*/  FSETP.GT.AND P0, PT, R17, 8.50705917302346158658e+37, PT ;  /* 0x7e8000001100780b */ /* 0x000fe40003f04000 */
[----:B------:R-:W-:Y:S02]  /*2ee0*/  SEL R53, R30, RZ, !P5 ;  /* 0x000000ff1e357207 */ /* 0x000fe40006800000 */
[----:B------:R-:W-:-:S02]  /*2ef0*/  SEL R30, R34, RZ, !P5 ;  /* 0x000000ff221e7207 */ /* 0x000fc40006800000 */
[----:B------:R-:W-:Y:S02]  /*2f00*/  P2R R36, PR, RZ, 0x4 ;  /* 0x00000004ff247803 */ /* 0x000fe40000000000 */
[----:B0-----:R-:W-:Y:S01]  /*2f10*/  FSETP.GEU.AND P2, PT, R18, 1.175494350822287508e-38, PT ;  /* 0x008000001200780b */ /* 0x001fe20003f4e000 */
[----:B------:R-:W-:Y:S01]  /*2f20*/  FADD R30, R30, -R53 ;  /* 0x800000351e1e7221 */ /* 0x000fe20000000000 */
[----:B------:R-:W-:Y:S02]  /*2f30*/  P2R R50, PR, RZ, 0x40 ;  /* 0x00000040ff327803 */ /* 0x000fe40000000000 */
[----:B--2---:R-:W-:Y:S02]  /*2f40*/  FSETP.GEU.AND P6, PT, R33, 1.175494350822287508e-38, PT ;  /* 0x008000002100780b */ /* 0x004fe40003fce000 */
[----:B------:R-:W-:Y:S01]  /*2f50*/  P2R R53, PR, RZ, 0x4 ;  /* 0x00000004ff357803 */ /* 0x000fe20000000000 */
[----:B------:R-:W-:Y:S01]  /*2f60*/  FADD R29, R29, -R52 ;  /* 0x800000341d1d7221 */ /* 0x000fe20000000000 */
[----:B------:R-:W-:-:S02]  /*2f70*/  P2R R52, PR, RZ, 0x40 ;  /* 0x00000040ff347803 */ /* 0x000fc40000000000 */
[----:B------:R-:W-:Y:S01]  /*2f80*/  ISETP.NE.AND P6, PT, R53, RZ, PT ;  /* 0x000000ff3500720c */ /* 0x000fe20003fc5270 */
[----:B------:R-:W-:Y:S01]  /*2f90*/  @P0 FMUL R17, R17, 0.25 ;  /* 0x3e80000011110820 */ /* 0x000fe20000400000 */
[----:B------:R-:W-:Y:S02]  /*2fa0*/  FSEL R35, R7, 1, P0 ;  /* 0x3f80000007237808 */ /* 0x000fe40000000000 */
[----:B------:R-:W-:Y:S02]  /*2fb0*/  FSETP.GT.AND P0, PT, R18, 8.50705917302346158658e+37, PT ;  /* 0x7e8000001200780b */ /* 0x000fe40003f04000 */
[----:B------:R-:W-:Y:S02]  /*2fc0*/  P2R R53, PR, RZ, 0x40 ;  /* 0x00000040ff357803 */ /* 0x000fe40000000000 */
[----:B------:R-:W-:Y:S02]  /*2fd0*/  ISETP.NE.AND P6, PT, R36, RZ, PT ;  /* 0x000000ff2400720c */ /* 0x000fe40003fc5270 */
[----:B------:R-:W-:-:S02]  /*2fe0*/  SEL R20, R20, RZ, !P1 ;  /* 0x000000ff14147207 */ /* 0x000fc40004800000 */
[----:B------:R-:W-:Y:S02]  /*2ff0*/  P2R R58, PR, RZ, 0x40 ;  /* 0x00000040ff3a7803 */ /* 0x000fe40000000000 */
[----:B------:R-:W-:Y:S02]  /*3000*/  ISETP.NE.AND P6, PT, R8, RZ, PT ;  /* 0x000000ff0800720c */ /* 0x000fe40003fc5270 */
[----:B------:R-:W-:Y:S01]  /*3010*/  SEL R8, R32, RZ, !P5 ;  /* 0x000000ff20087207 */ /* 0x000fe20006800000 */
[----:B------:R-:W-:Y:S01]  /*3020*/  FADD R32, R20, 9.9999997473787516356e-06 ;  /* 0x3727c5ac14207421 */ /* 0x000fe20000000000 */
[----:B------:R-:W0:Y:S01]  /*3030*/  MUFU.RCP R19, R45 ;  /* 0x0000002d00137308 */ /* 0x000e220000001000 */
[----:B------:R-:W-:Y:S01]  /*3040*/  @P0 FMUL R18, R18, 0.25 ;  /* 0x3e80000012120820 */ /* 0x000fe20000400000 */
[----:B------:R-:W-:Y:S02]  /*3050*/  FSEL R34, R7, 1, P0 ;  /* 0x3f80000007227808 */ /* 0x000fe40000000000 */
[----:B------:R-:W-:-:S04]  /*3060*/  FSETP.GT.AND P0, PT, R33, 8.50705917302346158658e+37, PT ;  /* 0x7e8000002100780b */ /* 0x000fc80003f04000 */
[----:B------:R-:W1:Y:S01]  /*3070*/  MUFU.SQRT R20, R32 ;  /* 0x0000002000147308 */ /* 0x000e620000002000 */
[----:B------:R-:W-:Y:S02]  /*3080*/  SEL R63, R28, RZ, !P5 ;  /* 0x000000ff1c3f7207 */ /* 0x000fe40006800000 */
[----:B------:R-:W-:-:S03]  /*3090*/  SEL R21, R21, RZ, !P1 ;  /* 0x000000ff15157207 */ /* 0x000fc60004800000 */
[----:B------:R-:W-:Y:S02]  /*30a0*/  FADD R8, R8, -R63 ;  /* 0x8000003f08087221 */ /* 0x000fe40000000000 */
[----:B------:R-:W-:Y:S01]  /*30b0*/  FADD R63, R21, 9.9999997473787516356e-06 ;  /* 0x3727c5ac153f7421 */ /* 0x000fe20000000000 */
[----:B0-----:R-:W-:Y:S01]  /*30c0*/  FMUL R19, R19, R12 ;  /* 0x0000000c13137220 */ /* 0x001fe20000400000 */
[----:B------:R-:W-:Y:S01]  /*30d0*/  @P0 FMUL R33, R33, 0.25 ;  /* 0x3e80000021210820 */ /* 0x000fe20000400000 */
[----:B------:R-:W-:Y:S01]  /*30e0*/  FSEL R36, R7, 1, P0 ;  /* 0x3f80000007247808 */ /* 0x000fe20000000000 */
[----:B------:R-:W0:Y:S01]  /*30f0*/  MUFU.SQRT R12, R63 ;  /* 0x0000003f000c7308 */ /* 0x000e220000002000 */
[----:B-1----:R-:W-:Y:S02]  /*3100*/  FSETP.GT.AND P0, PT, R20, 8.50705917302346158658e+37, PT ;  /* 0x7e8000001400780b */ /* 0x002fe40003f04000 */
[----:B------:R-:W-:Y:S02]  /*3110*/  SEL R22, R22, RZ, !P1 ;  /* 0x000000ff16167207 */ /* 0x000fe40004800000 */
[----:B------:R-:W-:-:S03]  /*3120*/  SEL R23, R23, RZ, !P1 ;  /* 0x000000ff17177207 */ /* 0x000fc60004800000 */
[----:B------:R-:W-:Y:S01]  /*3130*/  FADD R45, R22, 9.9999997473787516356e-06 ;  /* 0x3727c5ac162d7421 */ /* 0x000fe20000000000 */
[C---:B------:R-:W-:Y:S01]  /*3140*/  FSETP.GEU.AND P3, PT, R20.reuse, 1.175494350822287508e-38, PT ;  /* 0x008000001400780b */ /* 0x040fe20003f6e000 */
[----:B------:R-:W-:Y:S01]  /*3150*/  FADD R23, R23, 9.9999997473787516356e-06 ;  /* 0x3727c5ac17177421 */ /* 0x000fe20000000000 */
[----:B------:R-:W-:Y:S01]  /*3160*/  FSEL R28, R7, 1, P0 ;  /* 0x3f800000071c7808 */ /* 0x000fe20000000000 */
[----:B------:R-:W1:Y:S02]  /*3170*/  MUFU.SQRT R22, R45 ;  /* 0x0000002d00167308 */ /* 0x000e640000002000 */
[----:B------:R-:W-:Y:S01]  /*3180*/  @P0 FMUL R20, R20, 0.25 ;  /* 0x3e80000014140820 */ /* 0x000fe20000400000 */
[----:B0-----:R-:W-:-:S05]  /*3190*/  FSETP.GT.AND P0, PT, R12, 8.50705917302346158658e+37, PT ;  /* 0x7e8000000c00780b */ /* 0x001fca0003f04000 */
[----:B------:R-:W-:Y:S08]  /*31a0*/  MUFU.RCP R32, R13 ;  /* 0x0000000d00207308 */ /* 0x000ff00000001000 */
[----:B------:R-:W0:Y:S01]  /*31b0*/  MUFU.SQRT R13, R23 ;  /* 0x00000017000d7308 */ /* 0x000e220000002000 */
[C---:B------:R-:W-:Y:S01]  /*31c0*/  FSETP.GEU.AND P4, PT, R12.reuse, 1.175494350822287508e-38, PT ;  /* 0x008000000c00780b */ /* 0x040fe20003f8e000 */
[----:B------:R-:W-:Y:S01]  /*31d0*/  @P0 FMUL R12, R12, 0.25 ;  /* 0x3e8000000c0c0820 */ /* 0x000fe20000400000 */
[----:B------:R-:W-:-:S02]  /*31e0*/  FSEL R21, R7, 1, P0 ;  /* 0x3f80000007157808 */ /* 0x000fc40000000000 */
[----:B-1----:R-:W-:Y:S02]  /*31f0*/  FSETP.GT.AND P0, PT, R22, 8.50705917302346158658e+37, PT ;  /* 0x7e8000001600780b */ /* 0x002fe40003f04000 */
[----:B------:R-:W-:Y:S02]  /*3200*/  P2R R62, PR, RZ, 0x40 ;  /* 0x00000040ff3e7803 */ /* 0x000fe40000000000 */
[----:B0-----:R-:W-:Y:S01]  /*3210*/  FSETP.GT.AND P6, PT, R13, 8.50705917302346158658e+37, PT ;  /* 0x7e8000000d00780b */ /* 0x001fe20003fc4000 */
[----:B------:R-:W-:Y:S01]  /*3220*/  FMUL R32, R32, R39 ;  /* 0x0000002720207220 */ /* 0x000fe20000400000 */
[----:B------:R-:W-:-:S07]  /*3230*/  FSETP.GEU.AND P2, PT, R22, 1.175494350822287508e-38, PT ;  /* 0x008000001600780b */ /* 0x000fce0003f4e000 */
[----:B------:R-:W-:Y:S01]  /*3240*/  @P0 FMUL R22, R22, 0.25 ;  /* 0x3e80000016160820 */ /* 0x000fe20000400000 */
[----:B------:R-:W-:Y:S02]  /*3250*/  FSEL R39, R7, 1, P0 ;  /* 0x3f80000007277808 */ /* 0x000fe40000000000 */
[----:B------:R-:W-:Y:S02]  /*3260*/  FSETP.GEU.AND P0, PT, R13, 1.175494350822287508e-38, PT ;  /* 0x008000000d00780b */ /* 0x000fe40003f0e000 */
[----:B------:R-:W-:Y:S01]  /*3270*/  FSEL R7, R7, 1, P6 ;  /* 0x3f80000007077808 */ /* 0x000fe20003000000 */
[----:B------:R-:W-:Y:S01]  /*3280*/  @P6 FMUL R13, R13, 0.25 ;  /* 0x3e8000000d0d6820 */ /* 0x000fe20000400000 */
[----:B------:R-:W-:Y:S01]  /*3290*/  ISETP.NE.AND P6, PT, R62, RZ, PT ;  /* 0x000000ff3e00720c */ /* 0x000fe20003fc5270 */
[----:B------:R-:W0:-:S12]  /*32a0*/  MUFU.RCP R23, R14 ;  /* 0x0000000e00177308 */ /* 0x000e180000001000 */
[----:B------:R-:W-:Y:S01]  /*32b0*/  @!P6 FMUL R24, R24, 16777216 ;  /* 0x4b8000001818e820 */ /* 0x000fe20000400000 */
[----:B------:R-:W-:Y:S01]  /*32c0*/  @!P6 FMUL R16, R16, 16777216 ;  /* 0x4b8000001010e820 */ /* 0x000fe20000400000 */
[----:B------:R-:W-:Y:S01]  /*32d0*/  ISETP.NE.AND P6, PT, R58, RZ, PT ;  /* 0x000000ff3a00720c */ /* 0x000fe20003fc5270 */
[----:B0-----:R-:W-:Y:S02]  /*32e0*/  FMUL R45, R23, R38 ;  /* 0x00000026172d7220 */ /* 0x001fe40000400000 */
[----:B------:R-:W0:Y:S10]  /*32f0*/  MUFU.RCP R23, R24 ;  /* 0x0000001800177308 */ /* 0x000e340000001000 */
[----:B------:R-:W-:Y:S01]  /*3300*/  @!P6 FMUL R17, R17, 16777216 ;  /* 0x4b8000001111e820 */ /* 0x000fe20000400000 */
[----:B------:R-:W-:Y:S01]  /*3310*/  @!P6 FMUL R35, R35, 16777216 ;  /* 0x4b8000002323e820 */ /* 0x000fe20000400000 */
[----:B------:R-:W-:Y:S01]  /*3320*/  ISETP.NE.AND P6, PT, R53, RZ, PT ;  /* 0x000000ff3500720c */ /* 0x000fe20003fc5270 */
[----:B------:R-:W-:Y:S01]  /*3330*/  @!P3 FMUL R20, R20, 16777216 ;  /* 0x4b8000001414b820 */ /* 0x000fe20000400000 */
[----:B------:R-:W-:Y:S01]  /*3340*/  @!P3 FMUL R28, R28, 16777216 ;  /* 0x4b8000001c1cb820 */ /* 0x000fe20000400000 */
[----:B------:R-:W-:Y:S01]  /*3350*/  ISETP.NE.AND P3, PT, R46, RZ, PT ;  /* 0x000000ff2e00720c */ /* 0x000fe20003f65270 */
[----:B0-----:R-:W-:-:S02]  /*3360*/  FMUL R46, R23, R16 ;  /* 0x00000010172e7220 */ /* 0x001fc40000400000 */
[----:B------:R-:W0:Y:S07]  /*3370*/  MUFU.RCP R16, R17 ;  /* 0x0000001100107308 */ /* 0x000e2e0000001000 */
[----:B------:R-:W-:-:S04]  /*3380*/  @!P6 FMUL R18, R18, 16777216 ;  /* 0x4b8000001212e820 */ /* 0x000fc80000400000 */
[----:B------:R-:W1:Y:S01]  /*3390*/  MUFU.RCP R23, R18 ;  /* 0x0000001200177308 */ /* 0x000e620000001000 */
[----:B------:R-:W-:Y:S01]  /*33a0*/  @!P4 FMUL R12, R12, 16777216 ;  /* 0x4b8000000c0cc820 */ /* 0x000fe20000400000 */
[----:B------:R-:W-:Y:S01]  /*33b0*/  @!P2 FMUL R22, R22, 16777216 ;  /* 0x4b8000001616a820 */ /* 0x000fe20000400000 */
[----:B------:R-:W-:Y:S01]  /*33c0*/  @!P6 FMUL R34, R34, 16777216 ;  /* 0x4b8000002222e820 */ /* 0x000fe20000400000 */
[----:B------:R-:W-:Y:S01]  /*33d0*/  @!P0 FMUL R13, R13, 16777216 ;  /* 0x4b8000000d0d8820 */ /* 0x000fe20000400000 */
[----:B0-----:R-:W-:-:S03]  /*33e0*/  FMUL R16, R16, R35 ;  /* 0x0000002310107220 */ /* 0x001fc60000400000 */
[----:B------:R-:W0:Y:S01]  /*33f0*/  MUFU.RCP R12, R12 ;  /* 0x0000000c000c7308 */ /* 0x000e220000001000 */
[----:B-1----:R-:W-:-:S07]  /*3400*/  FMUL R35, R23, R34 ;  /* 0x0000002217237220 */ /* 0x002fce0000400000 */
[----:B------:R-:W1:Y:S08]  /*3410*/  MUFU.RCP R22, R22 ;  /* 0x0000001600167308 */ /* 0x000e700000001000 */
[----:B------:R-:W2:Y:S08]  /*3420*/  MUFU.RCP R23, R20 ;  /* 0x0000001400177308 */ /* 0x000eb00000001000 */
[----:B------:R-:W3:Y:S01]  /*3430*/  MUFU.RCP R14, R13 ;  /* 0x0000000d000e7308 */ /* 0x000ee20000001000 */
[----:B------:R-:W-:Y:S01]  /*3440*/  @!P4 FMUL R21, R21, 16777216 ;  /* 0x4b8000001515c820 */ /* 0x000fe20000400000 */
[----:B------:R-:W-:Y:S01]  /*3450*/  @!P2 FMUL R39, R39, 16777216 ;  /* 0x4b8000002727a820 */ /* 0x000fe20000400000 */
[----:B------:R-:W-:-:S02]  /*3460*/  @!P0 FMUL R7, R7, 16777216 ;  /* 0x4b80000007078820 */ /* 0x000fc40000400000 */
[----:B0-----:R-:W-:Y:S01]  /*3470*/  FMUL R21, R12, R21 ;  /* 0x000000150c157220 */ /* 0x001fe20000400000 */
[----:B-1----:R-:W-:Y:S01]  /*3480*/  FMUL R24, R22, R39 ;  /* 0x0000002716187220 */ /* 0x002fe20000400000 */
[----:B--2---:R-:W-:Y:S01]  /*3490*/  FMUL R23, R23, R28 ;  /* 0x0000001c17177220 */ /* 0x004fe20000400000 */
[----:B------:R-:W-:Y:S01]  /*34a0*/  FMUL R18, R46, R15 ;  /* 0x0000000f2e127220 */ /* 0x000fe20000400000 */
[----:B------:R-:W-:Y:S01]  /*34b0*/  FMUL R22, R21, R6 ;  /* 0x0000000615167220 */ /* 0x000fe20000400000 */
[----:B------:R-:W-:Y:S01]  /*34c0*/  FMUL R21, R24, R5 ;  /* 0x0000000518157220 */ /* 0x000fe20000400000 */
[----:B------:R-:W-:Y:S01]  /*34d0*/  FMUL R23, R23, R4 ;  /* 0x0000000417177220 */ /* 0x000fe20000400000 */
[----:B---3--:R-:W-:Y:S01]  /*34e0*/  FMUL R14, R14, R7 ;  /* 0x000000070e0e7220 */ /* 0x008fe20000400000 */
[----:B------:R-:W-:Y:S02]  /*34f0*/  CS2R R4, SRZ ;  /* 0x0000000000047805 */ /* 0x000fe4000001ff00 */
[----:B------:R-:W-:-:S02]  /*3500*/  CS2R R6, SRZ ;  /* 0x0000000000067805 */ /* 0x000fc4000001ff00 */
[----:B------:R-:W-:Y:S01]  /*3510*/  CS2R R12, SRZ ;  /* 0x00000000000c7805 */ /* 0x000fe2000001ff00 */
[----:B------:R-:W-:Y:S01]  /*3520*/  FMUL R3, R14, R3 ;  /* 0x000000030e037220 */ /* 0x000fe20000400000 */
[----:B------:R-:W-:Y:S01]  /*3530*/  CS2R R14, SRZ ;  /* 0x00000000000e7805 */ /* 0x000fe2000001ff00 */
[----:B------:R-:W-:-:S04]  /*3540*/  IMAD.WIDE R70, R0, 0x4, R70 ;  /* 0x0000000400467825 */ /* 0x000fc800078e0246 */
[----:B------:R-:W-:Y:S01]  /*3550*/  IMAD.WIDE R68, R0, 0x4, R68 ;  /* 0x0000000400447825 */ /* 0x000fe200078e0244 */
[----:B------:R-:W2:Y:S04]  /*3560*/  @!P1 LDG.E.EL.128 R4, desc[UR4][R70.64+-0x480] ;  /* 0xfffb800446049981 */ /* 0x000ea8000c2e1d00 */
[----:B------:R-:W3:Y:S01]  /*3570*/  @!P1 LDG.E.EL.128 R12, desc[UR4][R68.64+-0x480] ;  /* 0xfffb8004440c9981 */ /* 0x000ee2000c2e1d00 */
[----:B------:R-:W-:Y:S01]  /*3580*/  ISETP.NE.AND P6, PT, R52, RZ, PT ;  /* 0x000000ff3400720c */ /* 0x000fe20003fc5270 */
[----:B------:R-:W-:Y:S01]  /*3590*/  FMUL R25, R16, R25 ;  /* 0x0000001910197220 */ /* 0x000fe20000400000 */
[----:B------:R-:W-:Y:S01]  /*35a0*/  FMUL R26, R35, R26 ;  /* 0x0000001a231a7220 */ /* 0x000fe20000400000 */
[----:B------:R-:W0:Y:S08]  /*35b0*/  LDC.64 R16, c[0x0][0x250] ;  /* 0x00009400ff107b82 */ /* 0x000e300000000a00 */
[----:B------:R-:W1:Y:S02]  /*35c0*/  LDC.64 R34, c[0x0][0x258] ;  /* 0x00009600ff227b82 */ /* 0x000e640000000a00 */
[----:B------:R-:W-:-:S06]  /*35d0*/  @!P6 FMUL R33, R33, 16777216 ;  /* 0x4b8000002121e820 */ /* 0x000fcc0000400000 */
[----:B------:R-:W4:Y:S01]  /*35e0*/  MUFU.RCP R33, R33 ;  /* 0x0000002100217308 */ /* 0x000f220000001000 */
[----:B------:R-:W-:Y:S01]  /*35f0*/  @!P6 FMUL R36, R36, 16777216 ;  /* 0x4b8000002424e820 */ /* 0x000fe20000400000 */
[----:B------:R-:W-:Y:S01]  /*3600*/  ISETP.NE.AND P6, PT, R50, RZ, PT ;  /* 0x000000ff3200720c */ /* 0x000fe20003fc5270 */
[----:B------:R-:W-:Y:S02]  /*3610*/  FMUL R29, R32, R29 ;  /* 0x0000001d201d7220 */ /* 0x000fe40000400000 */
[----:B----4-:R-:W-:Y:S01]  /*3620*/  FMUL R36, R33, R36 ;  /* 0x0000002421247220 */ /* 0x010fe20000400000 */
[----:B0-----:R-:W-:-:S04]  /*3630*/  IMAD.WIDE R32, R0, 0x4, R16 ;  /* 0x0000000400207825 */ /* 0x001fc800078e0210 */
[----:B------:R-:W-:Y:S01]  /*3640*/  IMAD.WIDE R16, R2, 0x4, R16 ;  /* 0x0000000402107825 */ /* 0x000fe200078e0210 */
[----:B--2---:R-:W-:Y:S02]  /*3650*/  SEL R20, R7, RZ, !P1 ;  /* 0x000000ff07147207 */ /* 0x004fe40004800000 */
[----:B---3--:R-:W-:Y:S02]  /*3660*/  SEL R15, R15, RZ, !P1 ;  /* 0x000000ff0f0f7207 */ /* 0x008fe40004800000 */
[----:B------:R-:W-:-:S03]  /*3670*/  SEL R6, R6, RZ, !P1 ;  /* 0x000000ff06067207 */ /* 0x000fc60004800000 */
[----:B------:R-:W-:Y:S01]  /*3680*/  FFMA R20, R20, R3, R15 ;  /* 0x0000000314147223 */ /* 0x000fe2000000000f */
[----:B------:R-:W-:Y:S02]  /*3690*/  SEL R3, R14, RZ, !P1 ;  /* 0x000000ff0e037207 */ /* 0x000fe40004800000 */
[----:B------:R-:W-:Y:S02]  /*36a0*/  SEL R5, R5, RZ, !P1 ;  /* 0x000000ff05057207 */ /* 0x000fe40004800000 */
[----:B------:R-:W-:Y:S01]  /*36b0*/  SEL R4, R4, RZ, !P1 ;  /* 0x000000ff04047207 */ /* 0x000fe20004800000 */
[----:B------:R-:W-:Y:S01]  /*36c0*/  FFMA R21, R6, R21, R3 ;  /* 0x0000001506157223 */ /* 0x000fe20000000003 */
[----:B------:R-:W-:Y:S02]  /*36d0*/  SEL R6, R13, RZ, !P1 ;  /* 0x000000ff0d067207 */ /* 0x000fe40004800000 */
[----:B------:R-:W-:Y:S02]  /*36e0*/  SEL R3, R12, RZ, !P1 ;  /* 0x000000ff0c037207 */ /* 0x000fe40004800000 */
[----:B------:R-:W-:-:S02]  /*36f0*/  CS2R R12, SRZ ;  /* 0x00000000000c7805 */ /* 0x000fc4000001ff00 */
[----:B------:R-:W-:Y:S01]  /*3700*/  CS2R R14, SRZ ;  /* 0x00000000000e7805 */ /* 0x000fe2000001ff00 */
[----:B------:R-:W-:Y:S01]  /*3710*/  FFMA R22, R5, R22, R6 ;  /* 0x0000001605167223 */ /* 0x000fe20000000006 */
[----:B------:R-:W-:Y:S01]  /*3720*/  CS2R R6, SRZ ;  /* 0x0000000000067805 */ /* 0x000fe2000001ff00 */
[----:B------:R-:W-:Y:S01]  /*3730*/  FFMA R23, R4, R23, R3 ;  /* 0x0000001704177223 */ /* 0x000fe20000000003 */
[----:B------:R-:W-:Y:S01]  /*3740*/  CS2R R4, SRZ ;  /* 0x0000000000047805 */ /* 0x000fe2000001ff00 */
[----:B-1----:R-:W-:-:S04]  /*3750*/  IMAD.WIDE R2, R2, 0x4, R34 ;  /* 0x0000000402027825 */ /* 0x002fc800078e0222 */
[----:B------:R-:W-:Y:S01]  /*3760*/  IMAD.WIDE R34, R0, 0x4, R34 ;  /* 0x0000000400227825 */ /* 0x000fe200078e0222 */
[----:B------:R-:W2:Y:S04]  /*3770*/  @!P6 LDG.E.EL.128 R4, desc[UR4][R32.64+-0x180] ;  /* 0xfffe80042004e981 */ /* 0x000ea8000c2e1d00 */
[----:B------:R-:W3:Y:S01]  /*3780*/  @!P6 LDG.E.EL.128 R12, desc[UR4][R34.64+-0x180] ;  /* 0xfffe8004220ce981 */ /* 0x000ee2000c2e1d00 */
[----:B------:R-:W-:Y:S01]  /*3790*/  FMUL R27, R36, R27 ;  /* 0x0000001b241b7220 */ /* 0x000fe20000400000 */
        /* <DEDUP_REMOVED lines=9> */
[----:B------:R-:W-:Y:S01]  /*3830*/  SEL R0, R12, RZ, !P6 ;  /* 0x000000ff0c007207 */ /* 0x000fe20007000000 */
[----:B------:R-:W-:Y:S01]  /*3840*/  FFMA R26, R7, R26, R14 ;  /* 0x0000001a071a7223 */ /* 0x000fe2000000000e */
[----:B------:R-:W-:-:S03]  /*3850*/  CS2R R6, SRZ ;  /* 0x0000000000067805 */ /* 0x000fc6000001ff00 */
[----:B------:R-:W-:Y:S01]  /*3860*/  FFMA R0, R5, R18, R0 ;  /* 0x0000001205007223 */ /* 0x000fe20000000000 */
[----:B------:R-:W-:-:S06]  /*3870*/  CS2R R4, SRZ ;  /* 0x0000000000047805 */ /* 0x000fcc000001ff00 */
[----:B------:R0:W2:Y:S01]  /*3880*/  @!P5 LDG.E.EL.128 R4, desc[UR4][R16.64+-0x180] ;  /* 0xfffe80041004d981 */ /* 0x0000a2000c2e1d00 */
[----:B------:R-:W-:Y:S02]  /*3890*/  CS2R R12, SRZ ;  /* 0x00000000000c7805 */ /* 0x000fe4000001ff00 */
[----:B------:R-:W-:-:S06]  /*38a0*/  CS2R R14, SRZ ;  /* 0x00000000000e7805 */ /* 0x000fcc000001ff00 */
[----:B------:R1:W3:Y:S01]  /*38b0*/  @!P5 LDG.E.EL.128 R12, desc[UR4][R2.64+-0x180] ;  /* 0xfffe8004020cd981 */ /* 0x0002e2000c2e1d00 */
[C---:B------:R-:W-:Y:S01]  /*38c0*/  FSETP.GEU.AND P0, PT, R55.reuse, RZ, PT ;  /* 0x000000ff3700720b */ /* 0x040fe20003f0e000 */
[----:B------:R-:W4:Y:S03]  /*38d0*/  MUFU.RCP R38, R37 ;  /* 0x0000002500267308 */ /* 0x000f260000001000 */
[----:B------:R-:W-:Y:S02]  /*38e0*/  FSEL R55, R55, RZ, P0 ;  /* 0x000000ff37377208 */ /* 0x000fe40000000000 */
[----:B------:R-:W-:-:S04]  /*38f0*/  FSETP.GEU.AND P0, PT, R23, RZ, PT ;  /* 0x000000ff1700720b */ /* 0x000fc80003f0e000 */
[----:B0-----:R-:W-:Y:S02]  /*3900*/  FSEL R16, R23, RZ, P0 ;  /* 0x000000ff17107208 */ /* 0x001fe40000000000 */
[----:B-1----:R-:W-:-:S04]  /*3910*/  SHF.R.U32.HI R2, RZ, 0x2, R44 ;  /* 0x00000002ff027819 */ /* 0x002fc8000001162c */
[----:B------:R-:W-:Y:S01]  /*3920*/  LOP3.LUT R2, R2, 0x1, RZ, 0xc0, !PT ;  /* 0x0000000102027812 */ /* 0x000fe200078ec0ff */
[----:B----4-:R-:W-:-:S04]  /*3930*/  FMUL R38, R38, R47 ;  /* 0x0000002f26267220 */ /* 0x010fc80000400000 */
[----:B------:R-:W-:Y:S01]  /*3940*/  FMUL R31, R38, R31 ;  /* 0x0000001f261f7220 */ /* 0x000fe20000400000 */
[----:B------:R-:W-:Y:S01]  /*3950*/  FMUL R8, R19, R8 ;  /* 0x0000000813087220 */ /* 0x000fe20000400000 */
[----:B------:R-:W-:Y:S01]  /*3960*/  FMUL R30, R45, R30 ;  /* 0x0000001e2d1e7220 */ /* 0x000fe20000400000 */
[----:B------:R-:W-:Y:S02]  /*3970*/  ISETP.NE.AND P2, PT, R66, RZ, PT ;  /* 0x000000ff4200720c */ /* 0x000fe40003f45270 */
[----:B------:R-:W-:Y:S02]  /*3980*/  ISETP.NE.AND P4, PT, R67, RZ, PT ;  /* 0x000000ff4300720c */ /* 0x000fe40003f85270 */
[----:B--2---:R-:W-:Y:S02]  /*3990*/  SEL R18, R7, RZ, !P5 ;  /* 0x000000ff07127207 */ /* 0x004fe40006800000 */
[----:B------:R-:W-:Y:S02]  /*39a0*/  SEL R7, R6, RZ, !P5 ;  /* 0x000000ff06077207 */ /* 0x000fe40006800000 */
[----:B------:R-:W-:-:S02]  /*39b0*/  SEL R6, R5, RZ, !P5 ;  /* 0x000000ff05067207 */ /* 0x000fc40006800000 */
[----:B------:R-:W-:-:S04]  /*39c0*/  SHF.R.U32.HI R5, RZ, 0x3, R44 ;  /* 0x00000003ff057819 */ /* 0x000fc8000001162c */
[----:B------:R-:W-:-:S04]  /*39d0*/  LOP3.LUT R5, R5, 0x1, RZ, 0xc0, !PT ;  /* 0x0000000105057812 */ /* 0x000fc800078ec0ff */
[----:B------:R-:W-:-:S04]  /*39e0*/  ISETP.NE.U32.AND P0, PT, R5, 0x1, PT ;  /* 0x000000010500780c */ /* 0x000fc80003f05070 */
[----:B------:R-:W-:Y:S02]  /*39f0*/  FSEL R59, R59, RZ, P0 ;  /* 0x000000ff3b3b7208 */ /* 0x000fe40000000000 */
[----:B------:R-:W-:-:S04]  /*3a00*/  FSETP.GEU.AND P0, PT, R22, RZ, PT ;  /* 0x000000ff1600720b */ /* 0x000fc80003f0e000 */
[----:B------:R-:W-:Y:S02]  /*3a10*/  FSEL R17, R22, RZ, P0 ;  /* 0x000000ff16117208 */ /* 0x000fe40000000000 */
[----:B------:R-:W-:Y:S02]  /*3a20*/  ISETP.NE.U32.AND P0, PT, R2, 0x1, PT ;  /* 0x000000010200780c */ /* 0x000fe40003f05070 */
[----:B------:R-:W-:Y:S02]  /*3a30*/  SHF.R.U32.HI R2, RZ, 0x1, R44 ;  /* 0x00000001ff027819 */ /* 0x000fe4000001162c */
[----:B---3--:R-:W-:Y:S02]  /*3a40*/  SEL R15, R15, RZ, !P5 ;  /* 0x000000ff0f0f7207 */ /* 0x008fe40006800000 */
[----:B------:R-:W-:Y:S02]  /*3a50*/  FSEL R60, R60, RZ, P0 ;  /* 0x000000ff3c3c7208 */ /* 0x000fe40000000000 */
[----:B------:R-:W-:-:S02]  /*3a60*/  FSETP.GEU.AND P0, PT, R21, RZ, PT ;  /* 0x000000ff1500720b */ /* 0x000fc40003f0e000 */
[----:B------:R-:W-:Y:S01]  /*3a70*/  LOP3.LUT R2, R2, 0x1, RZ, 0xc0, !PT ;  /* 0x0000000102027812 */ /* 0x000fe200078ec0ff */
[----:B------:R-:W-:Y:S01]  /*3a80*/  FFMA R31, R18, R31, R15 ;  /* 0x0000001f121f7223 */ /* 0x000fe2000000000f */
[----:B------:R-:W-:Y:S02]  /*3a90*/  FSEL R18, R21, RZ, P0 ;  /* 0x000000ff15127208 */ /* 0x000fe40000000000 */
[----:B------:R-:W-:Y:S02]  /*3aa0*/  SEL R3, R4, RZ, !P5 ;  /* 0x000000ff04037207 */ /* 0x000fe40006800000 */
[----:B------:R-:W-:Y:S02]  /*3ab0*/  SEL R12, R12, RZ, !P5 ;  /* 0x000000ff0c0c7207 */ /* 0x000fe40006800000 */
[----:B------:R-:W-:Y:S02]  /*3ac0*/  ISETP.NE.U32.AND P0, PT, R2, 0x1, PT ;  /* 0x000000010200780c */ /* 0x000fe40003f05070 */
[----:B------:R-:W-:Y:S01]  /*3ad0*/  SEL R14, R14, RZ, !P5 ;  /* 0x000000ff0e0e7207 */ /* 0x000fe20006800000 */
[----:B------:R-:W-:Y:S01]  /*3ae0*/  FFMA R8, R3, R8, R12 ;  /* 0x0000000803087223 */ /* 0x000fe2000000000c */
[----:B------:R-:W-:-:S02]  /*3af0*/  FSEL R54, R54, RZ, P0 ;  /* 0x000000ff36367208 */ /* 0x000fc40000000000 */
[C---:B------:R-:W-:Y:S02]  /*3b00*/  FSETP.GEU.AND P0, PT, R20.reuse, RZ, PT ;  /* 0x000000ff1400720b */ /* 0x040fe40003f0e000 */
[----:B------:R-:W-:Y:S01]  /*3b10*/  SEL R13, R13, RZ, !P5 ;  /* 0x000000ff0d0d7207 */ /* 0x000fe20006800000 */
[----:B------:R-:W-:Y:S01]  /*3b20*/  FFMA R30, R7, R30, R14 ;  /* 0x0000001e071e7223 */ /* 0x000fe2000000000e */
[----:B------:R-:W-:Y:S02]  /*3b30*/  SHF.R.U32.HI R2, RZ, 0xf, R44 ;  /* 0x0000000fff027819 */ /* 0x000fe4000001162c */
[----:B------:R-:W-:Y:S02]  /*3b40*/  FSEL R19, R20, RZ, P0 ;  /* 0x000000ff14137208 */ /* 0x000fe40000000000 */
[----:B------:R-:W-:Y:S01]  /*3b50*/  FSETP.GEU.AND P0, PT, R8, RZ, PT ;  /* 0x000000ff0800720b */ /* 0x000fe20003f0e000 */
[----:B------:R-:W-:Y:S01]  /*3b60*/  FFMA R29, R6, R29, R13 ;  /* 0x0000001d061d7223 */ /* 0x000fe2000000000d */
[----:B------:R-:W-:-:S02]  /*3b70*/  LOP3.LUT R2, R2, 0x1, RZ, 0xc0, !PT ;  /* 0x0000000102027812 */ /* 0x000fc400078ec0ff */
[----:B------:R-:W-:Y:S02]  /*3b80*/  @!P5 FSEL R40, R8, RZ, P0 ;  /* 0x000000ff0828d208 */ /* 0x000fe40000000000 */
[----:B------:R-:W-:Y:S02]  /*3b90*/  FSETP.GEU.AND P0, PT, R30, RZ, PT ;  /* 0x000000ff1e00720b */ /* 0x000fe40003f0e000 */
[----:B------:R-:W-:Y:S02]  /*3ba0*/  @P1 FSEL R16, R59, RZ, P2 ;  /* 0x000000ff3b101208 */ /* 0x000fe40001000000 */
[----:B------:R-:W-:Y:S02]  /*3bb0*/  @P1 FSEL R17, R60, RZ, P2 ;  /* 0x000000ff3c111208 */ /* 0x000fe40001000000 */
[----:B------:R-:W-:Y:S02]  /*3bc0*/  @P1 FSEL R18, R54, RZ, P2 ;  /* 0x000000ff36121208 */ /* 0x000fe40001000000 */
[----:B------:R-:W-:-:S02]  /*3bd0*/  @P1 FSEL R19, R55, RZ, P2 ;  /* 0x000000ff37131208 */ /* 0x000fc40001000000 */
[----:B------:R-:W-:Y:S02]  /*3be0*/  ISETP.NE.U32.AND P1, PT, R2, 0x1, PT ;  /* 0x000000010200780c */ /* 0x000fe40003f25070 */
[C---:B------:R-:W-:Y:S02]  /*3bf0*/  FSETP.GEU.AND P2, PT, R29.reuse, RZ, PT ;  /* 0x000000ff1d00720b */ /* 0x040fe40003f4e000 */
[----:B------:R-:W-:Y:S02]  /*3c00*/  SHF.R.U32.HI R2, RZ, 0xe, R44 ;  /* 0x0000000eff027819 */ /* 0x000fe4000001162c */
[----:B------:R-:W-:Y:S02]  /*3c10*/  @!P5 FSEL R42, R30, RZ, P0 ;  /* 0x000000ff1e2ad208 */ /* 0x000fe40000000000 */
[----:B------:R-:W-:Y:S02]  /*3c20*/  FSETP.GEU.AND P0, PT, R0, RZ, PT ;  /* 0x000000ff0000720b */ /* 0x000fe40003f0e000 */
[----:B------:R-:W-:-:S02]  /*3c30*/  @!P5 FSEL R41, R29, RZ, P2 ;  /* 0x000000ff1d29d208 */ /* 0x000fc40001000000 */
[C---:B------:R-:W-:Y:S02]  /*3c40*/  FSETP.GEU.AND P2, PT, R31.reuse, RZ, PT ;  /* 0x000000ff1f00720b */ /* 0x040fe40003f4e000 */
[----:B------:R-:W-:Y:S02]  /*3c50*/  LOP3.LUT R2, R2, 0x1, RZ, 0xc0, !PT ;  /* 0x0000000102027812 */ /* 0x000fe400078ec0ff */
[----:B------:R-:W-:Y:S02]  /*3c60*/  @!P6 FSEL R16, R0, RZ, P0 ;  /* 0x000000ff0010e208 */ /* 0x000fe40000000000 */
[----:B------:R-:W-:Y:S02]  /*3c70*/  SHF.R.U32.HI R0, RZ, 0xd, R44 ;  /* 0x0000000dff007819 */ /* 0x000fe4000001162c */
[----:B------:R-:W-:Y:S02]  /*3c80*/  @!P5 FSEL R43, R31, RZ, P2 ;  /* 0x000000ff1f2bd208 */ /* 0x000fe40001000000 */
[----:B------:R-:W-:-:S02]  /*3c90*/  ISETP.NE.U32.AND P2, PT, R2, 0x1, PT ;  /* 0x000000010200780c */ /* 0x000fc40003f45070 */
[C---:B------:R-:W-:Y:S01]  /*3ca0*/  FSETP.GEU.AND P5, PT, R25.reuse, RZ, PT ;  /* 0x000000ff1900720b */ /* 0x040fe20003fae000 */
[----:B------:R-:W0:Y:S01]  /*3cb0*/  LDC.64 R2, c[0x0][0x2b0] ;  /* 0x0000ac00ff027b82 */ /* 0x000e220000000a00 */
[----:B------:R-:W-:Y:S02]  /*3cc0*/  FSETP.GEU.AND P0, PT, R26, RZ, PT ;  /* 0x000000ff1a00720b */ /* 0x000fe40003f0e000 */
[----:B------:R-:W-:Y:S02]  /*3cd0*/  LOP3.LUT R0, R0, 0x1, RZ, 0xc0, !PT ;  /* 0x0000000100007812 */ /* 0x000fe400078ec0ff */
[--C-:B------:R-:W-:Y:S02]  /*3ce0*/  SHF.R.U32.HI R4, RZ, 0x9, R44.reuse ;  /* 0x00000009ff047819 */ /* 0x100fe4000001162c */
[----:B------:R-:W-:Y:S02]  /*3cf0*/  SHF.R.U32.HI R5, RZ, 0x8, R44 ;  /* 0x00000008ff057819 */ /* 0x000fe4000001162c */
[----:B------:R-:W-:-:S02]  /*3d00*/  @!P6 FSEL R17, R25, RZ, P5 ;  /* 0x000000ff1911e208 */ /* 0x000fc40002800000 */
[----:B------:R-:W-:Y:S02]  /*3d10*/  @!P6 FSEL R18, R26, RZ, P0 ;  /* 0x000000ff1a12e208 */ /* 0x000fe40000000000 */
[----:B------:R-:W-:Y:S02]  /*3d20*/  FSETP.GEU.AND P5, PT, R27, RZ, PT ;  /* 0x000000ff1b00720b */ /* 0x000fe40003fae000 */
[----:B------:R-:W-:Y:S02]  /*3d30*/  ISETP.NE.U32.AND P0, PT, R0, 0x1, PT ;  /* 0x000000010000780c */ /* 0x000fe40003f05070 */
[----:B------:R-:W-:Y:S02]  /*3d40*/  LOP3.LUT R0, R4, 0x1, RZ, 0xc0, !PT ;  /* 0x0000000104007812 */ /* 0x000fe400078ec0ff */
[----:B------:R-:W-:Y:S02]  /*3d50*/  LOP3.LUT R5, R5, 0x1, RZ, 0xc0, !PT ;  /* 0x0000000105057812 */ /* 0x000fe400078ec0ff */
[----:B------:R-:W-:-:S02]  /*3d60*/  SHF.R.U32.HI R4, RZ, 0xa, R44 ;  /* 0x0000000aff047819 */ /* 0x000fc4000001162c */
[----:B------:R-:W-:Y:S02]  /*3d70*/  @!P6 FSEL R19, R27, RZ, P5 ;  /* 0x000000ff1b13e208 */ /* 0x000fe40002800000 */
[----:B------:R-:W-:Y:S02]  /*3d80*/  ISETP.NE.U32.AND P6, PT, R0, 0x1, PT ;  /* 0x000000010000780c */ /* 0x000fe40003fc5070 */
[----:B------:R-:W-:Y:S02]  /*3d90*/  ISETP.NE.U32.AND P5, PT, R5, 0x1, PT ;  /* 0x000000010500780c */ /* 0x000fe40003fa5070 */
[--C-:B------:R-:W-:Y:S02]  /*3da0*/  SHF.R.U32.HI R0, RZ, 0xb, R44.reuse ;  /* 0x0000000bff007819 */ /* 0x100fe4000001162c */
[----:B------:R-:W-:Y:S02]  /*3db0*/  LOP3.LUT R4, R4, 0x1, RZ, 0xc0, !PT ;  /* 0x0000000104047812 */ /* 0x000fe400078ec0ff */
[----:B------:R-:W-:-:S02]  /*3dc0*/  SHF.R.U32.HI R44, RZ, 0xc, R44 ;  /* 0x0000000cff2c7819 */ /* 0x000fc4000001162c */
[----:B------:R-:W-:Y:S02]  /*3dd0*/  @!P3 FSEL R40, R10, RZ, P5 ;  /* 0x000000ff0a28b208 */ /* 0x000fe40002800000 */
[----:B------:R-:W-:Y:S02]  /*3de0*/  ISETP.NE.U32.AND P5, PT, R4, 0x1, PT ;  /* 0x000000010400780c */ /* 0x000fe40003fa5070 */
[----:B------:R-:W-:Y:S02]  /*3df0*/  LOP3.LUT R0, R0, 0x1, RZ, 0xc0, !PT ;  /* 0x0000000100007812 */ /* 0x000fe400078ec0ff */
[----:B------:R-:W-:Y:S02]  /*3e00*/  LOP3.LUT R44, R44, 0x1, RZ, 0xc0, !PT ;  /* 0x000000012c2c7812 */ /* 0x000fe400078ec0ff */
[----:B------:R-:W-:Y:S02]  /*3e10*/  @!P3 FSEL R41, R9, RZ, P6 ;  /* 0x000000ff0929b208 */ /* 0x000fe40003000000 */
[----:B------:R-:W-:-:S02]  /*3e20*/  @!P3 FSEL R42, R48, RZ, P5 ;  /* 0x000000ff302ab208 */ /* 0x000fc40002800000 */
[----:B------:R-:W-:Y:S02]  /*3e30*/  ISETP.NE.U32.AND P6, PT, R0, 0x1, PT ;  /* 0x000000010000780c */ /* 0x000fe40003fc5070 */
[----:B------:R-:W-:Y:S01]  /*3e40*/  ISETP.NE.U32.AND P5, PT, R44, 0x1, PT ;  /* 0x000000012c00780c */ /* 0x000fe20003fa5070 */
[----:B0-----:R-:W-:Y:S01]  /*3e50*/  IMAD.WIDE R60, R61, 0x4, R2 ;  /* 0x000000043d3c7825 */ /* 0x001fe200078e0202 */
[----:B------:R-:W-:Y:S02]  /*3e60*/  @!P4 FSEL R19, R56, RZ, P1 ;  /* 0x000000ff3813c208 */ /* 0x000fe40000800000 */
[----:B------:R-:W-:Y:S02]  /*3e70*/  @!P3 FSEL R43, R11, RZ, P6 ;  /* 0x000000ff0b2bb208 */ /* 0x000fe40003000000 */
[----:B------:R-:W-:Y:S02]  /*3e80*/  @!P4 FSEL R16, R51, RZ, P5 ;  /* 0x000000ff3310c208 */ /* 0x000fe40002800000 */
[----:B------:R-:W-:-:S02]  /*3e90*/  @!P4 FSEL R17, R49, RZ, P0 ;  /* 0x000000ff3111c208 */ /* 0x000fc40000000000 */
[----:B------:R-:W-:Y:S01]  /*3ea0*/  @!P4 FSEL R18, R57, RZ, P2 ;  /* 0x000000ff3912c208 */ /* 0x000fe20001000000 */
[----:B------:R-:W-:Y:S04]  /*3eb0*/  STG.E.128 desc[UR4][R60.64], R40 ;  /* 0x000000283c007986 */ /* 0x000fe8000c101d04 */
[----:B------:R-:W-:Y:S01]  /*3ec0*/  STG.E.128 desc[UR4][R60.64+0x800], R16 ;  /* 0x000800103c007986 */ /* 0x000fe2000c101d04 */
[----:B------:R-:W-:Y:S05]  /*3ed0*/  EXIT ;  /* 0x000000000000794d */ /* 0x000fea0003800000 */
.L_x_0:
[----:B------:R-:W-:-:S00]  /*3ee0*/  BRA `(.L_x_0) ;  /* 0xfffffffc00fc7947 */ /* 0x000fc0000383ffff */
[----:B------:R-:W-:-:S00]  /*3ef0*/  NOP ;  /* 0x0000000000007918 */ /* 0x000fc00000000000 */
        /* <DEDUP_REMOVED lines=8> */
.L_x_1:


//--------------------- .nv.global.init           --------------------------
	.section	.nv.global.init,"aw",@progbits
.nv.global.init:
	.type		_$_str,@object
	.size		_$_str,(_$_str_$_2 - _$_str)
_$_str:
        /*0000*/ 	.byte	0x5f, 0x5f, 0x43, 0x55, 0x44, 0x41, 0x5f, 0x46, 0x54, 0x5a, 0x00
	.type		_$_str_$_2,@object
	.size		_$_str_$_2,(.L_1 - _$_str_$_2)
_$_str_$_2:
        /*000b*/ 	.byte	0x5f, 0x5f, 0x43, 0x55, 0x44, 0x41, 0x5f, 0x50, 0x52, 0x45, 0x43, 0x5f, 0x53, 0x51, 0x52, 0x54
        /*001b*/ 	.byte	0x00
.L_1:


//--------------------- .nv.constant0.triton_poi_fused_cat_34 --------------------------
	.section	.nv.constant0.triton_poi_fused_cat_34,"a",@progbits
	.sectionflags	@""
	.align	4
.nv.constant0.triton_poi_fused_cat_34:
	.zero		700
